	.target	sm_90a

	.elftype	@"ET_EXEC"


//--------------------- .note.nv.tkinfo           --------------------------
	.section	.note.nv.tkinfo,"",@"SHT_NOTE"
	.sectionflags	@"SHF_NOTE_NV_TKINFO"
	.tkinfo
        /*0018*/ 	.word	0x00000002
        /*0030*/ 	.string	""
        /*0030*/ 	.string	"ptxas"
        /*0030*/ 	.string	"Cuda compilation tools, release 13.0, V13.0.88"
        /*0030*/ 	.string	"Build cuda_13.0.r13.0/compiler.36424714_0"
        /*0030*/ 	.string	"-arch sm_90a -m 64 "



//--------------------- .note.nv.cuinfo           --------------------------
	.section	.note.nv.cuinfo,"",@"SHT_NOTE"
	.sectionflags	@"SHF_NOTE_NV_CUINFO"
        /*0018*/ 	.short	0x0002
        /*001a*/ 	.short	0x005a
        /*001c*/ 	.short	0x0082
	.zero		2


//--------------------- .nv.info                  --------------------------
	.section	.nv.info,"",@"SHT_CUDA_INFO"
	.align	4


	//----- nvinfo : EIATTR_REGCOUNT
	.align		4
        /*0000*/ 	.byte	0x04, 0x2f
        /*0002*/ 	.short	(.L_15 - .L_14)
	.align		4
.L_14:
        /*0004*/ 	.word	index@(_ZN7cutlass13device_kernelINS_4gemm6kernel13GemmUniversalIN4cute5tupleIJiiiiEEENS1_10collective13CollectiveMmaINS1_34MainloopSm90TmaGmmaWarpSpecializedILi37ENS5_IJNS4_1CILi2EEENSA_ILi1EEESC_EEENS1_32KernelTmaWarpSpecializedPingpongEEENS5_IJNSA_ILi64EEENSA_ILi32EEESH_EEENS_10bfloat16_tENS5_IJlSC_lEEESJ_SK_NS4_8TiledMMAINS4_8MMA_AtomIJNS4_4SM904GMMA27MMA_64x32x16_F32BF16BF16_SSILNSO_5MajorE0ELSQ_0ELNSO_7ScaleInE1ELSR_1EEEEEENS4_6LayoutINS5_IJSC_SC_SC_EEENS5_IJNSA_ILi0EEESW_SW_EEEEENS5_IJNS4_10UnderscoreESZ_SZ_EEEEENS4_13SM90_TMA_LOADENS4_14ComposedLayoutINS4_7SwizzleILi2ELi4ELi3EEENS4_18smem_ptr_flag_bitsILi16EEENSU_INS5_IJNSA_ILi8EEESH_EEENS5_IJSH_SC_EEEEEEEvNS4_8identityENS4_23SM90_TMA_LOAD_MULTICASTES1C_vS1D_EENS_8epilogue10collective6detail29Sm90TmaWarpSpecializedAdapterINS1H_15DefaultEpilogueISJ_SK_SK_NS1G_6thread17LinearCombinationISJ_Li1EffLNS1L_9ScaleType4KindE0ELNS_15FloatRoundStyleE2ESJ_EENS1_15EpilogueDefaultEEEEEvvEEEEvNT_6ParamsE)
        /*0008*/ 	.word	0x000000a8


	//----- nvinfo : EIATTR_FRAME_SIZE
	.align		4
.L_15:
        /*000c*/ 	.byte	0x04, 0x11
        /*000e*/ 	.short	(.L_17 - .L_16)
	.align		4
.L_16:
        /*0010*/ 	.word	index@(_ZN7cutlass13device_kernelINS_4gemm6kernel13GemmUniversalIN4cute5tupleIJiiiiEEENS1_10collective13CollectiveMmaINS1_34MainloopSm90TmaGmmaWarpSpecializedILi37ENS5_IJNS4_1CILi2EEENSA_ILi1EEESC_EEENS1_32KernelTmaWarpSpecializedPingpongEEENS5_IJNSA_ILi64EEENSA_ILi32EEESH_EEENS_10bfloat16_tENS5_IJlSC_lEEESJ_SK_NS4_8TiledMMAINS4_8MMA_AtomIJNS4_4SM904GMMA27MMA_64x32x16_F32BF16BF16_SSILNSO_5MajorE0ELSQ_0ELNSO_7ScaleInE1ELSR_1EEEEEENS4_6LayoutINS5_IJSC_SC_SC_EEENS5_IJNSA_ILi0EEESW_SW_EEEEENS5_IJNS4_10UnderscoreESZ_SZ_EEEEENS4_13SM90_TMA_LOADENS4_14ComposedLayoutINS4_7SwizzleILi2ELi4ELi3EEENS4_18smem_ptr_flag_bitsILi16EEENSU_INS5_IJNSA_ILi8EEESH_EEENS5_IJSH_SC_EEEEEEEvNS4_8identityENS4_23SM90_TMA_LOAD_MULTICASTES1C_vS1D_EENS_8epilogue10collective6detail29Sm90TmaWarpSpecializedAdapterINS1H_15DefaultEpilogueISJ_SK_SK_NS1G_6thread17LinearCombinationISJ_Li1EffLNS1L_9ScaleType4KindE0ELNS_15FloatRoundStyleE2ESJ_EENS1_15EpilogueDefaultEEEEEvvEEEEvNT_6ParamsE)
        /*0014*/ 	.word	0x00000008


	//----- nvinfo : EIATTR_MIN_STACK_SIZE
	.align		4
.L_17:
        /*0018*/ 	.byte	0x04, 0x12
        /*001a*/ 	.short	(.L_19 - .L_18)
	.align		4
.L_18:
        /*001c*/ 	.word	index@(_ZN7cutlass13device_kernelINS_4gemm6kernel13GemmUniversalIN4cute5tupleIJiiiiEEENS1_10collective13CollectiveMmaINS1_34MainloopSm90TmaGmmaWarpSpecializedILi37ENS5_IJNS4_1CILi2EEENSA_ILi1EEESC_EEENS1_32KernelTmaWarpSpecializedPingpongEEENS5_IJNSA_ILi64EEENSA_ILi32EEESH_EEENS_10bfloat16_tENS5_IJlSC_lEEESJ_SK_NS4_8TiledMMAINS4_8MMA_AtomIJNS4_4SM904GMMA27MMA_64x32x16_F32BF16BF16_SSILNSO_5MajorE0ELSQ_0ELNSO_7ScaleInE1ELSR_1EEEEEENS4_6LayoutINS5_IJSC_SC_SC_EEENS5_IJNSA_ILi0EEESW_SW_EEEEENS5_IJNS4_10UnderscoreESZ_SZ_EEEEENS4_13SM90_TMA_LOADENS4_14ComposedLayoutINS4_7SwizzleILi2ELi4ELi3EEENS4_18smem_ptr_flag_bitsILi16EEENSU_INS5_IJNSA_ILi8EEESH_EEENS5_IJSH_SC_EEEEEEEvNS4_8identityENS4_23SM90_TMA_LOAD_MULTICASTES1C_vS1D_EENS_8epilogue10collective6detail29Sm90TmaWarpSpecializedAdapterINS1H_15DefaultEpilogueISJ_SK_SK_NS1G_6thread17LinearCombinationISJ_Li1EffLNS1L_9ScaleType4KindE0ELNS_15FloatRoundStyleE2ESJ_EENS1_15EpilogueDefaultEEEEEvvEEEEvNT_6ParamsE)
        /*0020*/ 	.word	0x00000008
.L_19:


//--------------------- .nv.compat                --------------------------
	.section	.nv.compat,"",@"SHT_CUDA_COMPAT_INFO"
	.align	4
        /*0000*/ 	.byte	0x02, 0x09, 0x01, 0x00, 0x02, 0x02, 0x04, 0x00, 0x02, 0x05, 0x05, 0x00, 0x03, 0x07, 0x01, 0x01
        /*0010*/ 	.byte	0x02, 0x03, 0x01, 0x00, 0x02, 0x06, 0x01, 0x00, 0x04, 0x0b, 0x08, 0x00, 0x00, 0x00, 0x00, 0x00
        /*0020*/ 	.byte	0x00, 0x00, 0x00, 0x00


//--------------------- .nv.info._ZN7cutlass13device_kernelINS_4gemm6kernel13GemmUniversalIN4cute5tupleIJiiiiEEENS1_10collective13CollectiveMmaINS1_34MainloopSm90TmaGmmaWarpSpecializedILi37ENS5_IJNS4_1CILi2EEENSA_ILi1EEESC_EEENS1_32KernelTmaWarpSpecializedPingpongEEENS5_IJNSA_ILi64EEENSA_ILi32EEESH_EEENS_10bfloat16_tENS5_IJlSC_lEEESJ_SK_NS4_8TiledMMAINS4_8MMA_AtomIJNS4_4SM904GMMA27MMA_64x32x16_F32BF16BF16_SSILNSO_5MajorE0ELSQ_0ELNSO_7ScaleInE1ELSR_1EEEEEENS4_6LayoutINS5_IJSC_SC_SC_EEENS5_IJNSA_ILi0EEESW_SW_EEEEENS5_IJNS4_10UnderscoreESZ_SZ_EEEEENS4_13SM90_TMA_LOADENS4_14ComposedLayoutINS4_7SwizzleILi2ELi4ELi3EEENS4_18smem_ptr_flag_bitsILi16EEENSU_INS5_IJNSA_ILi8EEESH_EEENS5_IJSH_SC_EEEEEEEvNS4_8identityENS4_23SM90_TMA_LOAD_MULTICASTES1C_vS1D_EENS_8epilogue10collective6detail29Sm90TmaWarpSpecializedAdapterINS1H_15DefaultEpilogueISJ_SK_SK_NS1G_6thread17LinearCombinationISJ_Li1EffLNS1L_9ScaleType4KindE0ELNS_15FloatRoundStyleE2ESJ_EENS1_15EpilogueDefaultEEEEEvvEEEEvNT_6ParamsE --------------------------
	.section	.nv.info._ZN7cutlass13device_kernelINS_4gemm6kernel13GemmUniversalIN4cute5tupleIJiiiiEEENS1_10collective13CollectiveMmaINS1_34MainloopSm90TmaGmmaWarpSpecializedILi37ENS5_IJNS4_1CILi2EEENSA_ILi1EEESC_EEENS1_32KernelTmaWarpSpecializedPingpongEEENS5_IJNSA_ILi64EEENSA_ILi32EEESH_EEENS_10bfloat16_tENS5_IJlSC_lEEESJ_SK_NS4_8TiledMMAINS4_8MMA_AtomIJNS4_4SM904GMMA27MMA_64x32x16_F32BF16BF16_SSILNSO_5MajorE0ELSQ_0ELNSO_7ScaleInE1ELSR_1EEEEEENS4_6LayoutINS5_IJSC_SC_SC_EEENS5_IJNSA_ILi0EEESW_SW_EEEEENS5_IJNS4_10UnderscoreESZ_SZ_EEEEENS4_13SM90_TMA_LOADENS4_14ComposedLayoutINS4_7SwizzleILi2ELi4ELi3EEENS4_18smem_ptr_flag_bitsILi16EEENSU_INS5_IJNSA_ILi8EEESH_EEENS5_IJSH_SC_EEEEEEEvNS4_8identityENS4_23SM90_TMA_LOAD_MULTICASTES1C_vS1D_EENS_8epilogue10collective6detail29Sm90TmaWarpSpecializedAdapterINS1H_15DefaultEpilogueISJ_SK_SK_NS1G_6thread17LinearCombinationISJ_Li1EffLNS1L_9ScaleType4KindE0ELNS_15FloatRoundStyleE2ESJ_EENS1_15EpilogueDefaultEEEEEvvEEEEvNT_6ParamsE,"",@"SHT_CUDA_INFO"
	.sectionflags	@""
	.align	4


	//----- nvinfo : EIATTR_CUDA_API_VERSION
	.align		4
        /*0000*/ 	.byte	0x04, 0x37
        /*0002*/ 	.short	(.L_21 - .L_20)
.L_20:
        /*0004*/ 	.word	0x00000082


	//----- nvinfo : EIATTR_KPARAM_INFO
	.align		4
.L_21:
        /*0008*/ 	.byte	0x04, 0x17
        /*000a*/ 	.short	(.L_23 - .L_22)
.L_22:
        /*000c*/ 	.word	0x00000000
        /*0010*/ 	.short	0x0000
        /*0012*/ 	.short	0x0070
        /*0014*/ 	.byte	0x00, 0xf0, 0x01, 0x10


	//----- nvinfo : EIATTR_SPARSE_MMA_MASK
	.align		4
.L_23:
        /*0018*/ 	.byte	0x03, 0x50
        /*001a*/ 	.short	0x0000


	//----- nvinfo : EIATTR_MAXREG_COUNT
	.align		4
        /*001c*/ 	.byte	0x03, 0x1b
        /*001e*/ 	.short	0x00a8


	//----- nvinfo : EIATTR_NUM_BARRIERS
	.align		4
        /*0020*/ 	.byte	0x02, 0x4c
        /*0022*/ 	.byte	0x01
	.zero		1


	//----- nvinfo : EIATTR_EXTERNS
	.align		4
        /*0024*/ 	.byte	0x04, 0x0f
        /*0026*/ 	.short	(.L_25 - .L_24)


	//   ....[0]....
	.align		4
.L_24:
        /*0028*/ 	.word	index@(__assertfail)


	//----- nvinfo : EIATTR_ANNOTATIONS
	.align		4
.L_25:
        /*002c*/ 	.byte	0x04, 0x55
        /*002e*/ 	.short	(.L_27 - .L_26)


	//   ....[0]....
.L_26:
        /*0030*/ 	.word	0x00000001
        /*0034*/ 	.byte	0x00, 0x12, 0x00, 0x00, 0x01, 0x00, 0x00, 0x00, 0xd0, 0x18, 0x00, 0x00, 0x01, 0x00, 0x00, 0x00
        /*0044*/ 	.byte	0x10, 0x39, 0x00, 0x00, 0x01, 0x00, 0x00, 0x00, 0x70, 0x45, 0x00, 0x00


	//----- nvinfo : EIATTR_MERCURY_ISA_VERSION
	.align		4
.L_27:
        /*0050*/ 	.byte	0x03, 0x5f
        /*0052*/ 	.short	0x0101


	//----- nvinfo : EIATTR_INT_WARP_WIDE_INSTR_OFFSETS
	.align		4
        /*0054*/ 	.byte	0x04, 0x31
        /*0056*/ 	.short	(.L_29 - .L_28)


	//   ....[0]....
.L_28:
        /*0058*/ 	.word	0x00000950


	//   ....[1]....
        /*005c*/ 	.word	0x00000990


	//   ....[2]....
        /*0060*/ 	.word	0x000009f0


	//   ....[3]....
        /*0064*/ 	.word	0x00000a00


	//   ....[4]....
        /*0068*/ 	.word	0x00000a20


	//   ....[5]....
        /*006c*/ 	.word	0x00000b30


	//   ....[6]....
        /*0070*/ 	.word	0x00000bb0


	//   ....[7]....
        /*0074*/ 	.word	0x00000c20


	//----- nvinfo : EIATTR_COOP_GROUP_MASK_REGIDS
	.align		4
.L_29:
        /*0078*/ 	.byte	0x04, 0x29
        /*007a*/ 	.short	(.L_31 - .L_30)


	//   ....[0]....
.L_30:
        /*007c*/ 	.word	0xffffffff


	//   ....[1]....
        /*0080*/ 	.word	0xffffffff


	//   ....[2]....
        /*0084*/ 	.word	0xffffffff


	//   ....[3]....
        /*0088*/ 	.word	0xffffffff


	//   ....[4]....
        /*008c*/ 	.word	0xffffffff


	//   ....[5]....
        /*0090*/ 	.word	0xffffffff


	//   ....[6]....
        /*0094*/ 	.word	0xffffffff


	//----- nvinfo : EIATTR_COOP_GROUP_INSTR_OFFSETS
	.align		4
.L_31:
        /*0098*/ 	.byte	0x04, 0x28
        /*009a*/ 	.short	(.L_33 - .L_32)


	//   ....[0]....
.L_32:
        /*009c*/ 	.word	0x00000070


	//   ....[1]....
        /*00a0*/ 	.word	0x00000080


	//   ....[2]....
        /*00a4*/ 	.word	0x00000140


	//   ....[3]....
        /*00a8*/ 	.word	0x00000720


	//   ....[4]....
        /*00ac*/ 	.word	0x00000760


	//   ....[5]....
        /*00b0*/ 	.word	0x000007f0


	//   ....[6]....
        /*00b4*/ 	.word	0x00000db0


	//----- nvinfo : EIATTR_REG_RECONFIG
	.align		4
.L_33:
        /*00b8*/ 	.byte	0x01, 0x54
	.zero		2


	//----- nvinfo : EIATTR_SYSCALL_OFFSETS
	.align		4
        /*00bc*/ 	.byte	0x04, 0x46
        /*00be*/ 	.short	(.L_35 - .L_34)


	//   ....[0]....
.L_34:
        /*00c0*/ 	.word	0x00001dc0


	//----- nvinfo : EIATTR_MBARRIER_INSTR_OFFSETS
	.align		4
.L_35:
        /*00c4*/ 	.byte	0x04, 0x39
        /*00c6*/ 	.short	(.L_37 - .L_36)


	//   ....[0]....
.L_36:
        /*00c8*/ 	.word	0x00000260
        /*00cc*/ 	.word	0x000000ff
        /*00d0*/ 	.word	0x00000000
        /*00d4*/ 	.short	0x0100
        /*00d6*/ 	.byte	0x08
	.zero		1


	//   ....[1]....
        /*00d8*/ 	.word	0x00000270
        /*00dc*/ 	.word	0x000000ff
        /*00e0*/ 	.word	0x00000128
        /*00e4*/ 	.short	0x0100
        /*00e6*/ 	.byte	0x08
	.zero		1


	//   ....[2]....
        /*00e8*/ 	.word	0x00000280
        /*00ec*/ 	.word	0x000000ff
        /*00f0*/ 	.word	0x00000008
        /*00f4*/ 	.short	0x0100
        /*00f6*/ 	.byte	0x08
	.zero		1


	//   ....[3]....
        /*00f8*/ 	.word	0x00000290
        /*00fc*/ 	.word	0x000000ff
        /*0100*/ 	.word	0x00000130
        /*0104*/ 	.short	0x0100
        /*0106*/ 	.byte	0x08
	.zero		1


	//   ....[4]....
        /*0108*/ 	.word	0x000002a0
        /*010c*/ 	.word	0x000000ff
        /*0110*/ 	.word	0x00000010
        /*0114*/ 	.short	0x0100
        /*0116*/ 	.byte	0x08
	.zero		1


	//   ....[5]....
        /*0118*/ 	.word	0x000002b0
        /*011c*/ 	.word	0x000000ff
        /*0120*/ 	.word	0x00000138
        /*0124*/ 	.short	0x0100
        /*0126*/ 	.byte	0x08
	.zero		1


	//   ....[6]....
        /*0128*/ 	.word	0x000002c0
        /*012c*/ 	.word	0x000000ff
        /*0130*/ 	.word	0x00000018
        /*0134*/ 	.short	0x0100
        /*0136*/ 	.byte	0x08
	.zero		1


	//   ....[7]....
        /*0138*/ 	.word	0x000002d0
        /*013c*/ 	.word	0x000000ff
        /*0140*/ 	.word	0x00000140
        /*0144*/ 	.short	0x0100
        /*0146*/ 	.byte	0x08
	.zero		1


	//   ....[8]....
        /*0148*/ 	.word	0x000002e0
        /*014c*/ 	.word	0x000000ff
        /*0150*/ 	.word	0x00000020
        /*0154*/ 	.short	0x0100
        /*0156*/ 	.byte	0x08
	.zero		1


	//   ....[9]....
        /*0158*/ 	.word	0x000002f0
        /*015c*/ 	.word	0x000000ff
        /*0160*/ 	.word	0x00000148
        /*0164*/ 	.short	0x0100
        /*0166*/ 	.byte	0x08
	.zero		1


	//   ....[10]....
        /*0168*/ 	.word	0x00000300
        /*016c*/ 	.word	0x000000ff
        /*0170*/ 	.word	0x00000028
        /*0174*/ 	.short	0x0100
        /*0176*/ 	.byte	0x08
	.zero		1


	//   ....[11]....
        /*0178*/ 	.word	0x00000310
        /*017c*/ 	.word	0x000000ff
        /*0180*/ 	.word	0x00000150
        /*0184*/ 	.short	0x0100
        /*0186*/ 	.byte	0x08
	.zero		1


	//   ....[12]....
        /*0188*/ 	.word	0x00000320
        /*018c*/ 	.word	0x000000ff
        /*0190*/ 	.word	0x00000030
        /*0194*/ 	.short	0x0100
        /*0196*/ 	.byte	0x08
	.zero		1


	//   ....[13]....
        /*0198*/ 	.word	0x00000330
        /*019c*/ 	.word	0x000000ff
        /*01a0*/ 	.word	0x00000158
        /*01a4*/ 	.short	0x0100
        /*01a6*/ 	.byte	0x08
	.zero		1


	//   ....[14]....
        /*01a8*/ 	.word	0x00000340
        /*01ac*/ 	.word	0x000000ff
        /*01b0*/ 	.word	0x00000038
        /*01b4*/ 	.short	0x0100
        /*01b6*/ 	.byte	0x08
	.zero		1


	//   ....[15]....
        /*01b8*/ 	.word	0x00000350
        /*01bc*/ 	.word	0x000000ff
        /*01c0*/ 	.word	0x00000160
        /*01c4*/ 	.short	0x0100
        /*01c6*/ 	.byte	0x08
	.zero		1


	//   ....[16]....
        /*01c8*/ 	.word	0x00000360
        /*01cc*/ 	.word	0x000000ff
        /*01d0*/ 	.word	0x00000040
        /*01d4*/ 	.short	0x0100
        /*01d6*/ 	.byte	0x08
	.zero		1


	//   ....[17]....
        /*01d8*/ 	.word	0x00000370
        /*01dc*/ 	.word	0x000000ff
        /*01e0*/ 	.word	0x00000168
        /*01e4*/ 	.short	0x0100
        /*01e6*/ 	.byte	0x08
	.zero		1


	//   ....[18]....
        /*01e8*/ 	.word	0x00000380
        /*01ec*/ 	.word	0x000000ff
        /*01f0*/ 	.word	0x00000048
        /*01f4*/ 	.short	0x0100
        /*01f6*/ 	.byte	0x08
	.zero		1


	//   ....[19]....
        /*01f8*/ 	.word	0x00000390
        /*01fc*/ 	.word	0x000000ff
        /*0200*/ 	.word	0x00000170
        /*0204*/ 	.short	0x0100
        /*0206*/ 	.byte	0x08
	.zero		1


	//   ....[20]....
        /*0208*/ 	.word	0x000003a0
        /*020c*/ 	.word	0x000000ff
        /*0210*/ 	.word	0x00000050
        /*0214*/ 	.short	0x0100
        /*0216*/ 	.byte	0x08
	.zero		1


	//   ....[21]....
        /*0218*/ 	.word	0x000003b0
        /*021c*/ 	.word	0x000000ff
        /*0220*/ 	.word	0x00000178
        /*0224*/ 	.short	0x0100
        /*0226*/ 	.byte	0x08
	.zero		1


	//   ....[22]....
        /*0228*/ 	.word	0x000003c0
        /*022c*/ 	.word	0x000000ff
        /*0230*/ 	.word	0x00000058
        /*0234*/ 	.short	0x0100
        /*0236*/ 	.byte	0x08
	.zero		1


	//   ....[23]....
        /*0238*/ 	.word	0x000003d0
        /*023c*/ 	.word	0x000000ff
        /*0240*/ 	.word	0x00000180
        /*0244*/ 	.short	0x0100
        /*0246*/ 	.byte	0x08
	.zero		1


	//   ....[24]....
        /*0248*/ 	.word	0x000003e0
        /*024c*/ 	.word	0x000000ff
        /*0250*/ 	.word	0x00000060
        /*0254*/ 	.short	0x0100
        /*0256*/ 	.byte	0x08
	.zero		1


	//   ....[25]....
        /*0258*/ 	.word	0x000003f0
        /*025c*/ 	.word	0x000000ff
        /*0260*/ 	.word	0x00000188
        /*0264*/ 	.short	0x0100
        /*0266*/ 	.byte	0x08
	.zero		1


	//   ....[26]....
        /*0268*/ 	.word	0x00000400
        /*026c*/ 	.word	0x000000ff
        /*0270*/ 	.word	0x00000068
        /*0274*/ 	.short	0x0100
        /*0276*/ 	.byte	0x08
	.zero		1


	//   ....[27]....
        /*0278*/ 	.word	0x00000410
        /*027c*/ 	.word	0x000000ff
        /*0280*/ 	.word	0x00000190
        /*0284*/ 	.short	0x0100
        /*0286*/ 	.byte	0x08
	.zero		1


	//   ....[28]....
        /*0288*/ 	.word	0x00000420
        /*028c*/ 	.word	0x000000ff
        /*0290*/ 	.word	0x00000070
        /*0294*/ 	.short	0x0100
        /*0296*/ 	.byte	0x08
	.zero		1


	//   ....[29]....
        /*0298*/ 	.word	0x00000430
        /*029c*/ 	.word	0x000000ff
        /*02a0*/ 	.word	0x00000198
        /*02a4*/ 	.short	0x0100
        /*02a6*/ 	.byte	0x08
	.zero		1


	//   ....[30]....
        /*02a8*/ 	.word	0x00000440
        /*02ac*/ 	.word	0x000000ff
        /*02b0*/ 	.word	0x00000078
        /*02b4*/ 	.short	0x0100
        /*02b6*/ 	.byte	0x08
	.zero		1


	//   ....[31]....
        /*02b8*/ 	.word	0x00000450
        /*02bc*/ 	.word	0x000000ff
        /*02c0*/ 	.word	0x000001a0
        /*02c4*/ 	.short	0x0100
        /*02c6*/ 	.byte	0x08
	.zero		1


	//   ....[32]....
        /*02c8*/ 	.word	0x00000460
        /*02cc*/ 	.word	0x000000ff
        /*02d0*/ 	.word	0x00000080
        /*02d4*/ 	.short	0x0100
        /*02d6*/ 	.byte	0x08
	.zero		1


	//   ....[33]....
        /*02d8*/ 	.word	0x00000470
        /*02dc*/ 	.word	0x000000ff
        /*02e0*/ 	.word	0x000001a8
        /*02e4*/ 	.short	0x0100
        /*02e6*/ 	.byte	0x08
	.zero		1


	//   ....[34]....
        /*02e8*/ 	.word	0x00000480
        /*02ec*/ 	.word	0x000000ff
        /*02f0*/ 	.word	0x00000088
        /*02f4*/ 	.short	0x0100
        /*02f6*/ 	.byte	0x08
	.zero		1


	//   ....[35]....
        /*02f8*/ 	.word	0x00000490
        /*02fc*/ 	.word	0x000000ff
        /*0300*/ 	.word	0x000001b0
        /*0304*/ 	.short	0x0100
        /*0306*/ 	.byte	0x08
	.zero		1


	//   ....[36]....
        /*0308*/ 	.word	0x000004a0
        /*030c*/ 	.word	0x000000ff
        /*0310*/ 	.word	0x00000090
        /*0314*/ 	.short	0x0100
        /*0316*/ 	.byte	0x08
	.zero		1


	//   ....[37]....
        /*0318*/ 	.word	0x000004b0
        /*031c*/ 	.word	0x000000ff
        /*0320*/ 	.word	0x000001b8
        /*0324*/ 	.short	0x0100
        /*0326*/ 	.byte	0x08
	.zero		1


	//   ....[38]....
        /*0328*/ 	.word	0x000004c0
        /*032c*/ 	.word	0x000000ff
        /*0330*/ 	.word	0x00000098
        /*0334*/ 	.short	0x0100
        /*0336*/ 	.byte	0x08
	.zero		1


	//   ....[39]....
        /*0338*/ 	.word	0x000004d0
        /*033c*/ 	.word	0x000000ff
        /*0340*/ 	.word	0x000001c0
        /*0344*/ 	.short	0x0100
        /*0346*/ 	.byte	0x08
	.zero		1


	//   ....[40]....
        /*0348*/ 	.word	0x000004e0
        /*034c*/ 	.word	0x000000ff
        /*0350*/ 	.word	0x000000a0
        /*0354*/ 	.short	0x0100
        /*0356*/ 	.byte	0x08
	.zero		1


	//   ....[41]....
        /*0358*/ 	.word	0x000004f0
        /*035c*/ 	.word	0x000000ff
        /*0360*/ 	.word	0x000001c8
        /*0364*/ 	.short	0x0100
        /*0366*/ 	.byte	0x08
	.zero		1


	//   ....[42]....
        /*0368*/ 	.word	0x00000500
        /*036c*/ 	.word	0x000000ff
        /*0370*/ 	.word	0x000000a8
        /*0374*/ 	.short	0x0100
        /*0376*/ 	.byte	0x08
	.zero		1


	//   ....[43]....
        /*0378*/ 	.word	0x00000510
        /*037c*/ 	.word	0x000000ff
        /*0380*/ 	.word	0x000001d0
        /*0384*/ 	.short	0x0100
        /*0386*/ 	.byte	0x08
	.zero		1


	//   ....[44]....
        /*0388*/ 	.word	0x00000520
        /*038c*/ 	.word	0x000000ff
        /*0390*/ 	.word	0x000000b0
        /*0394*/ 	.short	0x0100
        /*0396*/ 	.byte	0x08
	.zero		1


	//   ....[45]....
        /*0398*/ 	.word	0x00000530
        /*039c*/ 	.word	0x000000ff
        /*03a0*/ 	.word	0x000001d8
        /*03a4*/ 	.short	0x0100
        /*03a6*/ 	.byte	0x08
	.zero		1


	//   ....[46]....
        /*03a8*/ 	.word	0x00000540
        /*03ac*/ 	.word	0x000000ff
        /*03b0*/ 	.word	0x000000b8
        /*03b4*/ 	.short	0x0100
        /*03b6*/ 	.byte	0x08
	.zero		1


	//   ....[47]....
        /*03b8*/ 	.word	0x00000550
        /*03bc*/ 	.word	0x000000ff
        /*03c0*/ 	.word	0x000001e0
        /*03c4*/ 	.short	0x0100
        /*03c6*/ 	.byte	0x08
	.zero		1


	//   ....[48]....
        /*03c8*/ 	.word	0x00000560
        /*03cc*/ 	.word	0x000000ff
        /*03d0*/ 	.word	0x000000c0
        /*03d4*/ 	.short	0x0100
        /*03d6*/ 	.byte	0x08
	.zero		1


	//   ....[49]....
        /*03d8*/ 	.word	0x00000570
        /*03dc*/ 	.word	0x000000ff
        /*03e0*/ 	.word	0x000001e8
        /*03e4*/ 	.short	0x0100
        /*03e6*/ 	.byte	0x08
	.zero		1


	//   ....[50]....
        /*03e8*/ 	.word	0x00000580
        /*03ec*/ 	.word	0x000000ff
        /*03f0*/ 	.word	0x000000c8
        /*03f4*/ 	.short	0x0100
        /*03f6*/ 	.byte	0x08
	.zero		1


	//   ....[51]....
        /*03f8*/ 	.word	0x00000590
        /*03fc*/ 	.word	0x000000ff
        /*0400*/ 	.word	0x000001f0
        /*0404*/ 	.short	0x0100
        /*0406*/ 	.byte	0x08
	.zero		1


	//   ....[52]....
        /*0408*/ 	.word	0x000005a0
        /*040c*/ 	.word	0x000000ff
        /*0410*/ 	.word	0x000000d0
        /*0414*/ 	.short	0x0100
        /*0416*/ 	.byte	0x08
	.zero		1


	//   ....[53]....
        /*0418*/ 	.word	0x000005b0
        /*041c*/ 	.word	0x000000ff
        /*0420*/ 	.word	0x000001f8
        /*0424*/ 	.short	0x0100
        /*0426*/ 	.byte	0x08
	.zero		1


	//   ....[54]....
        /*0428*/ 	.word	0x000005c0
        /*042c*/ 	.word	0x000000ff
        /*0430*/ 	.word	0x000000d8
        /*0434*/ 	.short	0x0100
        /*0436*/ 	.byte	0x08
	.zero		1


	//   ....[55]....
        /*0438*/ 	.word	0x000005d0
        /*043c*/ 	.word	0x000000ff
        /*0440*/ 	.word	0x00000200
        /*0444*/ 	.short	0x0100
        /*0446*/ 	.byte	0x08
	.zero		1


	//   ....[56]....
        /*0448*/ 	.word	0x000005e0
        /*044c*/ 	.word	0x000000ff
        /*0450*/ 	.word	0x000000e0
        /*0454*/ 	.short	0x0100
        /*0456*/ 	.byte	0x08
	.zero		1


	//   ....[57]....
        /*0458*/ 	.word	0x000005f0
        /*045c*/ 	.word	0x000000ff
        /*0460*/ 	.word	0x00000208
        /*0464*/ 	.short	0x0100
        /*0466*/ 	.byte	0x08
	.zero		1


	//   ....[58]....
        /*0468*/ 	.word	0x00000600
        /*046c*/ 	.word	0x000000ff
        /*0470*/ 	.word	0x000000e8
        /*0474*/ 	.short	0x0100
        /*0476*/ 	.byte	0x08
	.zero		1


	//   ....[59]....
        /*0478*/ 	.word	0x00000610
        /*047c*/ 	.word	0x000000ff
        /*0480*/ 	.word	0x00000210
        /*0484*/ 	.short	0x0100
        /*0486*/ 	.byte	0x08
	.zero		1


	//   ....[60]....
        /*0488*/ 	.word	0x00000620
        /*048c*/ 	.word	0x000000ff
        /*0490*/ 	.word	0x000000f0
        /*0494*/ 	.short	0x0100
        /*0496*/ 	.byte	0x08
	.zero		1


	//   ....[61]....
        /*0498*/ 	.word	0x00000630
        /*049c*/ 	.word	0x000000ff
        /*04a0*/ 	.word	0x00000218
        /*04a4*/ 	.short	0x0100
        /*04a6*/ 	.byte	0x08
	.zero		1


	//   ....[62]....
        /*04a8*/ 	.word	0x00000640
        /*04ac*/ 	.word	0x000000ff
        /*04b0*/ 	.word	0x000000f8
        /*04b4*/ 	.short	0x0100
        /*04b6*/ 	.byte	0x08
	.zero		1


	//   ....[63]....
        /*04b8*/ 	.word	0x00000650
        /*04bc*/ 	.word	0x000000ff
        /*04c0*/ 	.word	0x00000220
        /*04c4*/ 	.short	0x0100
        /*04c6*/ 	.byte	0x08
	.zero		1


	//   ....[64]....
        /*04c8*/ 	.word	0x00000660
        /*04cc*/ 	.word	0x000000ff
        /*04d0*/ 	.word	0x00000100
        /*04d4*/ 	.short	0x0100
        /*04d6*/ 	.byte	0x08
	.zero		1


	//   ....[65]....
        /*04d8*/ 	.word	0x00000670
        /*04dc*/ 	.word	0x000000ff
        /*04e0*/ 	.word	0x00000228
        /*04e4*/ 	.short	0x0100
        /*04e6*/ 	.byte	0x08
	.zero		1


	//   ....[66]....
        /*04e8*/ 	.word	0x00000680
        /*04ec*/ 	.word	0x000000ff
        /*04f0*/ 	.word	0x00000108
        /*04f4*/ 	.short	0x0100
        /*04f6*/ 	.byte	0x08
	.zero		1


	//   ....[67]....
        /*04f8*/ 	.word	0x00000690
        /*04fc*/ 	.word	0x000000ff
        /*0500*/ 	.word	0x00000230
        /*0504*/ 	.short	0x0100
        /*0506*/ 	.byte	0x08
	.zero		1


	//   ....[68]....
        /*0508*/ 	.word	0x000006a0
        /*050c*/ 	.word	0x000000ff
        /*0510*/ 	.word	0x00000110
        /*0514*/ 	.short	0x0100
        /*0516*/ 	.byte	0x08
	.zero		1


	//   ....[69]....
        /*0518*/ 	.word	0x000006b0
        /*051c*/ 	.word	0x000000ff
        /*0520*/ 	.word	0x00000238
        /*0524*/ 	.short	0x0100
        /*0526*/ 	.byte	0x08
	.zero		1


	//   ....[70]....
        /*0528*/ 	.word	0x000006c0
        /*052c*/ 	.word	0x000000ff
        /*0530*/ 	.word	0x00000118
        /*0534*/ 	.short	0x0100
        /*0536*/ 	.byte	0x08
	.zero		1


	//   ....[71]....
        /*0538*/ 	.word	0x000006d0
        /*053c*/ 	.word	0x000000ff
        /*0540*/ 	.word	0x00000240
        /*0544*/ 	.short	0x0100
        /*0546*/ 	.byte	0x08
	.zero		1


	//   ....[72]....
        /*0548*/ 	.word	0x000006e0
        /*054c*/ 	.word	0x000000ff
        /*0550*/ 	.word	0x00000120
        /*0554*/ 	.short	0x0100
        /*0556*/ 	.byte	0x08
	.zero		1


	//   ....[73]....
        /*0558*/ 	.word	0x000006f0
        /*055c*/ 	.word	0x000000ff
        /*0560*/ 	.word	0x00000248
        /*0564*/ 	.short	0x0100
        /*0566*/ 	.byte	0x08
	.zero		1


	//   ....[74]....
        /*0568*/ 	.word	0x00000c50
        /*056c*/ 	.word	0x000000ff
        /*0570*/ 	.word	0x00000280
        /*0574*/ 	.short	0x0100
        /*0576*/ 	.byte	0x08
	.zero		1


	//   ....[75]....
        /*0578*/ 	.word	0x00000cf0
        /*057c*/ 	.word	0x000000ff
        /*0580*/ 	.word	0x00000288
        /*0584*/ 	.short	0x0100
        /*0586*/ 	.byte	0x08
	.zero		1


	//   ....[76]....
        /*0588*/ 	.word	0x00000d30
        /*058c*/ 	.word	0x000000ff
        /*0590*/ 	.word	0x00000260
        /*0594*/ 	.short	0x0100
        /*0596*/ 	.byte	0x09
	.zero		1


	//   ....[77]....
        /*0598*/ 	.word	0x00000d40
        /*059c*/ 	.word	0x000000ff
        /*05a0*/ 	.word	0x00000268
        /*05a4*/ 	.short	0x0100
        /*05a6*/ 	.byte	0x09
	.zero		1


	//   ....[78]....
        /*05a8*/ 	.word	0x00000d50
        /*05ac*/ 	.word	0x000000ff
        /*05b0*/ 	.word	0x00000270
        /*05b4*/ 	.short	0x0100
        /*05b6*/ 	.byte	0x09
	.zero		1


	//   ....[79]....
        /*05b8*/ 	.word	0x00000d60
        /*05bc*/ 	.word	0x000000ff
        /*05c0*/ 	.word	0x00000278
        /*05c4*/ 	.short	0x0100
        /*05c6*/ 	.byte	0x09
	.zero		1


	//   ....[80]....
        /*05c8*/ 	.word	0x00001c80
        /*05cc*/ 	.word	0x000000ff
        /*05d0*/ 	.word	0xfffffff8
        /*05d4*/ 	.short	0x010a
        /*05d6*/ 	.byte	0x2b
	.zero		1


	//   ....[81]....
        /*05d8*/ 	.word	0x00001e40
        /*05dc*/ 	.word	0x00000003
        /*05e0*/ 	.word	0x00000000
        /*05e4*/ 	.short	0x010a
        /*05e6*/ 	.byte	0x3f
	.zero		1


	//   ....[82]....
        /*05e8*/ 	.word	0x00001e80
        /*05ec*/ 	.word	0x00000003
        /*05f0*/ 	.word	0x00000000
        /*05f4*/ 	.short	0x010a
        /*05f6*/ 	.byte	0x3f
	.zero		1


	//   ....[83]....
        /*05f8*/ 	.word	0x00002080
        /*05fc*/ 	.word	0x000000ff
        /*0600*/ 	.word	0x00000000
        /*0604*/ 	.short	0x010a
        /*0606*/ 	.byte	0x04
	.zero		1


	//   ....[84]....
        /*0608*/ 	.word	0x000020c0
        /*060c*/ 	.word	0x000000ff
        /*0610*/ 	.word	0x00000000
        /*0614*/ 	.short	0x010a
        /*0616*/ 	.byte	0x04
	.zero		1


	//   ....[85]....
        /*0618*/ 	.word	0x00002220
        /*061c*/ 	.word	0x00000005
        /*0620*/ 	.word	0x00000000
        /*0624*/ 	.short	0x0101
        /*0626*/ 	.byte	0x3f
	.zero		1


	//   ....[86]....
        /*0628*/ 	.word	0x00002330
        /*062c*/ 	.word	0x00000003
        /*0630*/ 	.word	0x00000000
        /*0634*/ 	.short	0x0101
        /*0636*/ 	.byte	0x30
	.zero		1


	//   ....[87]....
        /*0638*/ 	.word	0x00002460
        /*063c*/ 	.word	0x00000000
        /*0640*/ 	.word	0x00000000
        /*0644*/ 	.short	0x0101
        /*0646*/ 	.byte	0x3f
	.zero		1


	//   ....[88]....
        /*0648*/ 	.word	0x000024e0
        /*064c*/ 	.word	0x000000ff
        /*0650*/ 	.word	0x00000008
        /*0654*/ 	.short	0x010a
        /*0656*/ 	.byte	0x2b
	.zero		1


	//   ....[89]....
        /*0658*/ 	.word	0x00003950
        /*065c*/ 	.word	0x00000000
        /*0660*/ 	.word	0x00000000
        /*0664*/ 	.short	0x0101
        /*0666*/ 	.byte	0x30
	.zero		1


	//   ....[90]....
        /*0668*/ 	.word	0x000042c0
        /*066c*/ 	.word	0x0000000d
        /*0670*/ 	.word	0x00000128
        /*0674*/ 	.short	0x010a
        /*0676*/ 	.byte	0x3f
	.zero		1


	//   ....[91]....
        /*0678*/ 	.word	0x000046d0
        /*067c*/ 	.word	0x0000000a
        /*0680*/ 	.word	0x00000288
        /*0684*/ 	.short	0x0101
        /*0686*/ 	.byte	0x3f
	.zero		1


	//   ....[92]....
        /*0688*/ 	.word	0x00004e10
        /*068c*/ 	.word	0x00000007
        /*0690*/ 	.word	0x00000000
        /*0694*/ 	.short	0x010a
        /*0696*/ 	.byte	0x3f
	.zero		1


	//   ....[93]....
        /*0698*/ 	.word	0x00004e90
        /*069c*/ 	.word	0x00000008
        /*06a0*/ 	.word	0x00000000
        /*06a4*/ 	.short	0x010a
        /*06a6*/ 	.byte	0x3f
	.zero		1


	//   ....[94]....
        /*06a8*/ 	.word	0x00004f20
        /*06ac*/ 	.word	0x00000009
        /*06b0*/ 	.word	0x00000000
        /*06b4*/ 	.short	0x010a
        /*06b6*/ 	.byte	0x3f
	.zero		1


	//   ....[95]....
        /*06b8*/ 	.word	0x00004fb0
        /*06bc*/ 	.word	0x00000008
        /*06c0*/ 	.word	0x00000000
        /*06c4*/ 	.short	0x010a
        /*06c6*/ 	.byte	0x3f
	.zero		1


	//   ....[96]....
        /*06c8*/ 	.word	0x00005040
        /*06cc*/ 	.word	0x00000009
        /*06d0*/ 	.word	0x00000000
        /*06d4*/ 	.short	0x010a
        /*06d6*/ 	.byte	0x3f
	.zero		1


	//   ....[97]....
        /*06d8*/ 	.word	0x000050d0
        /*06dc*/ 	.word	0x00000008
        /*06e0*/ 	.word	0x00000000
        /*06e4*/ 	.short	0x010a
        /*06e6*/ 	.byte	0x3f
	.zero		1


	//   ....[98]....
        /*06e8*/ 	.word	0x00005160
        /*06ec*/ 	.word	0x00000009
        /*06f0*/ 	.word	0x00000000
        /*06f4*/ 	.short	0x010a
        /*06f6*/ 	.byte	0x3f
	.zero		1


	//   ....[99]....
        /*06f8*/ 	.word	0x000051f0
        /*06fc*/ 	.word	0x00000008
        /*0700*/ 	.word	0x00000000
        /*0704*/ 	.short	0x010a
        /*0706*/ 	.byte	0x3f
	.zero		1


	//   ....[100]....
        /*0708*/ 	.word	0x00005280
        /*070c*/ 	.word	0x00000009
        /*0710*/ 	.word	0x00000000
        /*0714*/ 	.short	0x010a
        /*0716*/ 	.byte	0x3f
	.zero		1


	//   ....[101]....
        /*0718*/ 	.word	0x00005310
        /*071c*/ 	.word	0x00000008
        /*0720*/ 	.word	0x00000000
        /*0724*/ 	.short	0x010a
        /*0726*/ 	.byte	0x3f
	.zero		1


	//   ....[102]....
        /*0728*/ 	.word	0x000053a0
        /*072c*/ 	.word	0x00000009
        /*0730*/ 	.word	0x00000000
        /*0734*/ 	.short	0x010a
        /*0736*/ 	.byte	0x3f
	.zero		1


	//   ....[103]....
        /*0738*/ 	.word	0x00005430
        /*073c*/ 	.word	0x00000008
        /*0740*/ 	.word	0x00000000
        /*0744*/ 	.short	0x010a
        /*0746*/ 	.byte	0x3f
	.zero		1


	//   ....[104]....
        /*0748*/ 	.word	0x000054c0
        /*074c*/ 	.word	0x00000009
        /*0750*/ 	.word	0x00000000
        /*0754*/ 	.short	0x010a
        /*0756*/ 	.byte	0x3f
	.zero		1


	//   ....[105]....
        /*0758*/ 	.word	0x00005550
        /*075c*/ 	.word	0x00000008
        /*0760*/ 	.word	0x00000000
        /*0764*/ 	.short	0x010a
        /*0766*/ 	.byte	0x3f
	.zero		1


	//   ....[106]....
        /*0768*/ 	.word	0x000055e0
        /*076c*/ 	.word	0x00000009
        /*0770*/ 	.word	0x00000000
        /*0774*/ 	.short	0x010a
        /*0776*/ 	.byte	0x3f
	.zero		1


	//   ....[107]....
        /*0778*/ 	.word	0x00005670
        /*077c*/ 	.word	0x00000008
        /*0780*/ 	.word	0x00000000
        /*0784*/ 	.short	0x010a
        /*0786*/ 	.byte	0x3f
	.zero		1


	//   ....[108]....
        /*0788*/ 	.word	0x00005700
        /*078c*/ 	.word	0x00000009
        /*0790*/ 	.word	0x00000000
        /*0794*/ 	.short	0x010a
        /*0796*/ 	.byte	0x3f
	.zero		1


	//   ....[109]....
        /*0798*/ 	.word	0x00005790
        /*079c*/ 	.word	0x00000008
        /*07a0*/ 	.word	0x00000000
        /*07a4*/ 	.short	0x010a
        /*07a6*/ 	.byte	0x3f
	.zero		1


	//   ....[110]....
        /*07a8*/ 	.word	0x00005820
        /*07ac*/ 	.word	0x00000009
        /*07b0*/ 	.word	0x00000000
        /*07b4*/ 	.short	0x010a
        /*07b6*/ 	.byte	0x3f
	.zero		1


	//   ....[111]....
        /*07b8*/ 	.word	0x000058b0
        /*07bc*/ 	.word	0x00000008
        /*07c0*/ 	.word	0x00000000
        /*07c4*/ 	.short	0x010a
        /*07c6*/ 	.byte	0x3f
	.zero		1


	//   ....[112]....
        /*07c8*/ 	.word	0x00005940
        /*07cc*/ 	.word	0x00000009
        /*07d0*/ 	.word	0x00000000
        /*07d4*/ 	.short	0x010a
        /*07d6*/ 	.byte	0x3f
	.zero		1


	//   ....[113]....
        /*07d8*/ 	.word	0x000059d0
        /*07dc*/ 	.word	0x00000008
        /*07e0*/ 	.word	0x00000000
        /*07e4*/ 	.short	0x010a
        /*07e6*/ 	.byte	0x3f
	.zero		1


	//   ....[114]....
        /*07e8*/ 	.word	0x00005a60
        /*07ec*/ 	.word	0x00000009
        /*07f0*/ 	.word	0x00000000
        /*07f4*/ 	.short	0x010a
        /*07f6*/ 	.byte	0x3f
	.zero		1


	//   ....[115]....
        /*07f8*/ 	.word	0x00005af0
        /*07fc*/ 	.word	0x00000008
        /*0800*/ 	.word	0x00000000
        /*0804*/ 	.short	0x010a
        /*0806*/ 	.byte	0x3f
	.zero		1


	//   ....[116]....
        /*0808*/ 	.word	0x00005b80
        /*080c*/ 	.word	0x00000009
        /*0810*/ 	.word	0x00000000
        /*0814*/ 	.short	0x010a
        /*0816*/ 	.byte	0x3f
	.zero		1


	//   ....[117]....
        /*0818*/ 	.word	0x00005c10
        /*081c*/ 	.word	0x00000008
        /*0820*/ 	.word	0x00000000
        /*0824*/ 	.short	0x010a
        /*0826*/ 	.byte	0x3f
	.zero		1


	//   ....[118]....
        /*0828*/ 	.word	0x00005ca0
        /*082c*/ 	.word	0x00000009
        /*0830*/ 	.word	0x00000000
        /*0834*/ 	.short	0x010a
        /*0836*/ 	.byte	0x3f
	.zero		1


	//   ....[119]....
        /*0838*/ 	.word	0x00005d30
        /*083c*/ 	.word	0x00000008
        /*0840*/ 	.word	0x00000000
        /*0844*/ 	.short	0x010a
        /*0846*/ 	.byte	0x3f
	.zero		1


	//   ....[120]....
        /*0848*/ 	.word	0x00005dc0
        /*084c*/ 	.word	0x00000009
        /*0850*/ 	.word	0x00000000
        /*0854*/ 	.short	0x010a
        /*0856*/ 	.byte	0x3f
	.zero		1


	//   ....[121]....
        /*0858*/ 	.word	0x00005e50
        /*085c*/ 	.word	0x00000008
        /*0860*/ 	.word	0x00000000
        /*0864*/ 	.short	0x010a
        /*0866*/ 	.byte	0x3f
	.zero		1


	//   ....[122]....
        /*0868*/ 	.word	0x00005ee0
        /*086c*/ 	.word	0x00000009
        /*0870*/ 	.word	0x00000000
        /*0874*/ 	.short	0x010a
        /*0876*/ 	.byte	0x3f
	.zero		1


	//   ....[123]....
        /*0878*/ 	.word	0x00005f70
        /*087c*/ 	.word	0x00000008
        /*0880*/ 	.word	0x00000000
        /*0884*/ 	.short	0x010a
        /*0886*/ 	.byte	0x3f
	.zero		1


	//   ....[124]....
        /*0888*/ 	.word	0x00006000
        /*088c*/ 	.word	0x00000009
        /*0890*/ 	.word	0x00000000
        /*0894*/ 	.short	0x010a
        /*0896*/ 	.byte	0x3f
	.zero		1


	//   ....[125]....
        /*0898*/ 	.word	0x00006090
        /*089c*/ 	.word	0x00000008
        /*08a0*/ 	.word	0x00000000
        /*08a4*/ 	.short	0x010a
        /*08a6*/ 	.byte	0x3f
	.zero		1


	//   ....[126]....
        /*08a8*/ 	.word	0x00006120
        /*08ac*/ 	.word	0x00000009
        /*08b0*/ 	.word	0x00000000
        /*08b4*/ 	.short	0x010a
        /*08b6*/ 	.byte	0x3f
	.zero		1


	//   ....[127]....
        /*08b8*/ 	.word	0x000061b0
        /*08bc*/ 	.word	0x00000006
        /*08c0*/ 	.word	0x00000000
        /*08c4*/ 	.short	0x010a
        /*08c6*/ 	.byte	0x3f
	.zero		1


	//   ....[128]....
        /*08c8*/ 	.word	0x00006240
        /*08cc*/ 	.word	0x00000003
        /*08d0*/ 	.word	0x00000000
        /*08d4*/ 	.short	0x010a
        /*08d6*/ 	.byte	0x3f
	.zero		1


	//   ....[129]....
        /*08d8*/ 	.word	0x000062b0
        /*08dc*/ 	.word	0x00000003
        /*08e0*/ 	.word	0xfffffff8
        /*08e4*/ 	.short	0x010a
        /*08e6*/ 	.byte	0x3f
	.zero		1


	//   ....[130]....
        /*08e8*/ 	.word	0x00006300
        /*08ec*/ 	.word	0x00000003
        /*08f0*/ 	.word	0x00000000
        /*08f4*/ 	.short	0x010a
        /*08f6*/ 	.byte	0x3f
	.zero		1


	//   ....[131]....
        /*08f8*/ 	.word	0x00006360
        /*08fc*/ 	.word	0x00000005
        /*0900*/ 	.word	0x00000000
        /*0904*/ 	.short	0x010a
        /*0906*/ 	.byte	0x3f
	.zero		1


	//   ....[132]....
        /*0908*/ 	.word	0x000063c0
        /*090c*/ 	.word	0x00000003
        /*0910*/ 	.word	0x00000008
        /*0914*/ 	.short	0x010a
        /*0916*/ 	.byte	0x3f
	.zero		1


	//   ....[133]....
        /*0918*/ 	.word	0x00006490
        /*091c*/ 	.word	0x0000000d
        /*0920*/ 	.word	0x00000128
        /*0924*/ 	.short	0x010a
        /*0926*/ 	.byte	0x3f
	.zero		1


	//   ....[134]....
        /*0928*/ 	.word	0x00006560
        /*092c*/ 	.word	0x00000007
        /*0930*/ 	.word	0x00000000
        /*0934*/ 	.short	0x010a
        /*0936*/ 	.byte	0x3f
	.zero		1


	//   ....[135]....
        /*0938*/ 	.word	0x000065b0
        /*093c*/ 	.word	0x00000008
        /*0940*/ 	.word	0x00000000
        /*0944*/ 	.short	0x010a
        /*0946*/ 	.byte	0x3f
	.zero		1


	//   ....[136]....
        /*0948*/ 	.word	0x00006600
        /*094c*/ 	.word	0x00000009
        /*0950*/ 	.word	0x00000000
        /*0954*/ 	.short	0x010a
        /*0956*/ 	.byte	0x3f
	.zero		1


	//   ....[137]....
        /*0958*/ 	.word	0x00006650
        /*095c*/ 	.word	0x00000008
        /*0960*/ 	.word	0x00000000
        /*0964*/ 	.short	0x010a
        /*0966*/ 	.byte	0x3f
	.zero		1


	//   ....[138]....
        /*0968*/ 	.word	0x000066a0
        /*096c*/ 	.word	0x00000009
        /*0970*/ 	.word	0x00000000
        /*0974*/ 	.short	0x010a
        /*0976*/ 	.byte	0x3f
	.zero		1


	//   ....[139]....
        /*0978*/ 	.word	0x000066f0
        /*097c*/ 	.word	0x00000008
        /*0980*/ 	.word	0x00000000
        /*0984*/ 	.short	0x010a
        /*0986*/ 	.byte	0x3f
	.zero		1


	//   ....[140]....
        /*0988*/ 	.word	0x00006740
        /*098c*/ 	.word	0x00000009
        /*0990*/ 	.word	0x00000000
        /*0994*/ 	.short	0x010a
        /*0996*/ 	.byte	0x3f
	.zero		1


	//   ....[141]....
        /*0998*/ 	.word	0x00006790
        /*099c*/ 	.word	0x00000008
        /*09a0*/ 	.word	0x00000000
        /*09a4*/ 	.short	0x010a
        /*09a6*/ 	.byte	0x3f
	.zero		1


	//   ....[142]....
        /*09a8*/ 	.word	0x000067e0
        /*09ac*/ 	.word	0x00000009
        /*09b0*/ 	.word	0x00000000
        /*09b4*/ 	.short	0x010a
        /*09b6*/ 	.byte	0x3f
	.zero		1


	//   ....[143]....
        /*09b8*/ 	.word	0x00006830
        /*09bc*/ 	.word	0x00000008
        /*09c0*/ 	.word	0x00000000
        /*09c4*/ 	.short	0x010a
        /*09c6*/ 	.byte	0x3f
	.zero		1


	//   ....[144]....
        /*09c8*/ 	.word	0x00006880
        /*09cc*/ 	.word	0x00000009
        /*09d0*/ 	.word	0x00000000
        /*09d4*/ 	.short	0x010a
        /*09d6*/ 	.byte	0x3f
	.zero		1


	//   ....[145]....
        /*09d8*/ 	.word	0x000068d0
        /*09dc*/ 	.word	0x00000008
        /*09e0*/ 	.word	0x00000000
        /*09e4*/ 	.short	0x010a
        /*09e6*/ 	.byte	0x3f
	.zero		1


	//   ....[146]....
        /*09e8*/ 	.word	0x00006920
        /*09ec*/ 	.word	0x00000009
        /*09f0*/ 	.word	0x00000000
        /*09f4*/ 	.short	0x010a
        /*09f6*/ 	.byte	0x3f
	.zero		1


	//   ....[147]....
        /*09f8*/ 	.word	0x00006970
        /*09fc*/ 	.word	0x00000008
        /*0a00*/ 	.word	0x00000000
        /*0a04*/ 	.short	0x010a
        /*0a06*/ 	.byte	0x3f
	.zero		1


	//   ....[148]....
        /*0a08*/ 	.word	0x000069c0
        /*0a0c*/ 	.word	0x00000009
        /*0a10*/ 	.word	0x00000000
        /*0a14*/ 	.short	0x010a
        /*0a16*/ 	.byte	0x3f
	.zero		1


	//   ....[149]....
        /*0a18*/ 	.word	0x00006a10
        /*0a1c*/ 	.word	0x00000008
        /*0a20*/ 	.word	0x00000000
        /*0a24*/ 	.short	0x010a
        /*0a26*/ 	.byte	0x3f
	.zero		1


	//   ....[150]....
        /*0a28*/ 	.word	0x00006a60
        /*0a2c*/ 	.word	0x00000009
        /*0a30*/ 	.word	0x00000000
        /*0a34*/ 	.short	0x010a
        /*0a36*/ 	.byte	0x3f
	.zero		1


	//   ....[151]....
        /*0a38*/ 	.word	0x00006ab0
        /*0a3c*/ 	.word	0x00000008
        /*0a40*/ 	.word	0x00000000
        /*0a44*/ 	.short	0x010a
        /*0a46*/ 	.byte	0x3f
	.zero		1


	//   ....[152]....
        /*0a48*/ 	.word	0x00006b00
        /*0a4c*/ 	.word	0x00000009
        /*0a50*/ 	.word	0x00000000
        /*0a54*/ 	.short	0x010a
        /*0a56*/ 	.byte	0x3f
	.zero		1


	//   ....[153]....
        /*0a58*/ 	.word	0x00006b50
        /*0a5c*/ 	.word	0x00000008
        /*0a60*/ 	.word	0x00000000
        /*0a64*/ 	.short	0x010a
        /*0a66*/ 	.byte	0x3f
	.zero		1


	//   ....[154]....
        /*0a68*/ 	.word	0x00006ba0
        /*0a6c*/ 	.word	0x00000009
        /*0a70*/ 	.word	0x00000000
        /*0a74*/ 	.short	0x010a
        /*0a76*/ 	.byte	0x3f
	.zero		1


	//   ....[155]....
        /*0a78*/ 	.word	0x00006bf0
        /*0a7c*/ 	.word	0x00000008
        /*0a80*/ 	.word	0x00000000
        /*0a84*/ 	.short	0x010a
        /*0a86*/ 	.byte	0x3f
	.zero		1


	//   ....[156]....
        /*0a88*/ 	.word	0x00006c40
        /*0a8c*/ 	.word	0x00000009
        /*0a90*/ 	.word	0x00000000
        /*0a94*/ 	.short	0x010a
        /*0a96*/ 	.byte	0x3f
	.zero		1


	//   ....[157]....
        /*0a98*/ 	.word	0x00006c90
        /*0a9c*/ 	.word	0x00000008
        /*0aa0*/ 	.word	0x00000000
        /*0aa4*/ 	.short	0x010a
        /*0aa6*/ 	.byte	0x3f
	.zero		1


	//   ....[158]....
        /*0aa8*/ 	.word	0x00006ce0
        /*0aac*/ 	.word	0x00000009
        /*0ab0*/ 	.word	0x00000000
        /*0ab4*/ 	.short	0x010a
        /*0ab6*/ 	.byte	0x3f
	.zero		1


	//   ....[159]....
        /*0ab8*/ 	.word	0x00006d30
        /*0abc*/ 	.word	0x00000008
        /*0ac0*/ 	.word	0x00000000
        /*0ac4*/ 	.short	0x010a
        /*0ac6*/ 	.byte	0x3f
	.zero		1


	//   ....[160]....
        /*0ac8*/ 	.word	0x00006d80
        /*0acc*/ 	.word	0x00000009
        /*0ad0*/ 	.word	0x00000000
        /*0ad4*/ 	.short	0x010a
        /*0ad6*/ 	.byte	0x3f
	.zero		1


	//   ....[161]....
        /*0ad8*/ 	.word	0x00006dd0
        /*0adc*/ 	.word	0x00000008
        /*0ae0*/ 	.word	0x00000000
        /*0ae4*/ 	.short	0x010a
        /*0ae6*/ 	.byte	0x3f
	.zero		1


	//   ....[162]....
        /*0ae8*/ 	.word	0x00006e20
        /*0aec*/ 	.word	0x00000009
        /*0af0*/ 	.word	0x00000000
        /*0af4*/ 	.short	0x010a
        /*0af6*/ 	.byte	0x3f
	.zero		1


	//   ....[163]....
        /*0af8*/ 	.word	0x00006e70
        /*0afc*/ 	.word	0x00000008
        /*0b00*/ 	.word	0x00000000
        /*0b04*/ 	.short	0x010a
        /*0b06*/ 	.byte	0x3f
	.zero		1


	//   ....[164]....
        /*0b08*/ 	.word	0x00006ec0
        /*0b0c*/ 	.word	0x00000009
        /*0b10*/ 	.word	0x00000000
        /*0b14*/ 	.short	0x010a
        /*0b16*/ 	.byte	0x3f
	.zero		1


	//   ....[165]....
        /*0b18*/ 	.word	0x00006f10
        /*0b1c*/ 	.word	0x00000008
        /*0b20*/ 	.word	0x00000000
        /*0b24*/ 	.short	0x010a
        /*0b26*/ 	.byte	0x3f
	.zero		1


	//   ....[166]....
        /*0b28*/ 	.word	0x00006f60
        /*0b2c*/ 	.word	0x00000009
        /*0b30*/ 	.word	0x00000000
        /*0b34*/ 	.short	0x010a
        /*0b36*/ 	.byte	0x3f
	.zero		1


	//   ....[167]....
        /*0b38*/ 	.word	0x00006fb0
        /*0b3c*/ 	.word	0x00000008
        /*0b40*/ 	.word	0x00000000
        /*0b44*/ 	.short	0x010a
        /*0b46*/ 	.byte	0x3f
	.zero		1


	//   ....[168]....
        /*0b48*/ 	.word	0x00007000
        /*0b4c*/ 	.word	0x00000009
        /*0b50*/ 	.word	0x00000000
        /*0b54*/ 	.short	0x010a
        /*0b56*/ 	.byte	0x3f
	.zero		1


	//   ....[169]....
        /*0b58*/ 	.word	0x00007050
        /*0b5c*/ 	.word	0x00000006
        /*0b60*/ 	.word	0x00000000
        /*0b64*/ 	.short	0x010a
        /*0b66*/ 	.byte	0x3f
	.zero		1


	//----- nvinfo : EIATTR_NUM_MBARRIERS
	.align		4
.L_37:
        /*0b68*/ 	.byte	0x03, 0x38
        /*0b6a*/ 	.short	0x0050


	//----- nvinfo : EIATTR_EXIT_INSTR_OFFSETS
	.align		4
        /*0b6c*/ 	.byte	0x04, 0x1c
        /*0b6e*/ 	.short	(.L_39 - .L_38)


	//   ....[0]....
.L_38:
        /*0b70*/ 	.word	0x00001860


	//   ....[1]....
        /*0b74*/ 	.word	0x000018c0


	//   ....[2]....
        /*0b78*/ 	.word	0x00003fa0


	//   ....[3]....
        /*0b7c*/ 	.word	0x00003fd0


	//   ....[4]....
        /*0b80*/ 	.word	0x00006290


	//----- nvinfo : EIATTR_MAX_THREADS
	.align		4
.L_39:
        /*0b84*/ 	.byte	0x04, 0x05
        /*0b86*/ 	.short	(.L_41 - .L_40)
.L_40:
        /*0b88*/ 	.word	0x00000180
        /*0b8c*/ 	.word	0x00000001
        /*0b90*/ 	.word	0x00000001


	//----- nvinfo : EIATTR_CRS_STACK_SIZE
	.align		4
.L_41:
        /*0b94*/ 	.byte	0x04, 0x1e
        /*0b96*/ 	.short	(.L_43 - .L_42)
.L_42:
        /*0b98*/ 	.word	0x00000000


	//----- nvinfo : EIATTR_CBANK_PARAM_SIZE
	.align		4
.L_43:
        /*0b9c*/ 	.byte	0x03, 0x19
        /*0b9e*/ 	.short	0x0470


	//----- nvinfo : EIATTR_PARAM_CBANK
	.align		4
        /*0ba0*/ 	.byte	0x04, 0x0a
        /*0ba2*/ 	.short	(.L_45 - .L_44)
	.align		4
.L_44:
        /*0ba4*/ 	.word	index@(.nv.constant0._ZN7cutlass13device_kernelINS_4gemm6kernel13GemmUniversalIN4cute5tupleIJiiiiEEENS1_10collective13CollectiveMmaINS1_34MainloopSm90TmaGmmaWarpSpecializedILi37ENS5_IJNS4_1CILi2EEENSA_ILi1EEESC_EEENS1_32KernelTmaWarpSpecializedPingpongEEENS5_IJNSA_ILi64EEENSA_ILi32EEESH_EEENS_10bfloat16_tENS5_IJlSC_lEEESJ_SK_NS4_8TiledMMAINS4_8MMA_AtomIJNS4_4SM904GMMA27MMA_64x32x16_F32BF16BF16_SSILNSO_5MajorE0ELSQ_0ELNSO_7ScaleInE1ELSR_1EEEEEENS4_6LayoutINS5_IJSC_SC_SC_EEENS5_IJNSA_ILi0EEESW_SW_EEEEENS5_IJNS4_10UnderscoreESZ_SZ_EEEEENS4_13SM90_TMA_LOADENS4_14ComposedLayoutINS4_7SwizzleILi2ELi4ELi3EEENS4_18smem_ptr_flag_bitsILi16EEENSU_INS5_IJNSA_ILi8EEESH_EEENS5_IJSH_SC_EEEEEEEvNS4_8identityENS4_23SM90_TMA_LOAD_MULTICASTES1C_vS1D_EENS_8epilogue10collective6detail29Sm90TmaWarpSpecializedAdapterINS1H_15DefaultEpilogueISJ_SK_SK_NS1G_6thread17LinearCombinationISJ_Li1EffLNS1L_9ScaleType4KindE0ELNS_15FloatRoundStyleE2ESJ_EENS1_15EpilogueDefaultEEEEEvvEEEEvNT_6ParamsE)
        /*0ba8*/ 	.short	0x0210
        /*0baa*/ 	.short	0x0470


	//----- nvinfo : EIATTR_SW_WAR
	.align		4
.L_45:
        /*0bac*/ 	.byte	0x04, 0x36
        /*0bae*/ 	.short	(.L_47 - .L_46)
.L_46:
        /*0bb0*/ 	.word	0x00000008
.L_47:


//--------------------- .nv.callgraph             --------------------------
	.section	.nv.callgraph,"",@"SHT_CUDA_CALLGRAPH"
	.align	4
	.sectionentsize	8
	.align		4
        /*0000*/ 	.word	0x00000000
	.align		4
        /*0004*/ 	.word	0xffffffff
	.align		4
        /*0008*/ 	.word	index@(_ZN7cutlass13device_kernelINS_4gemm6kernel13GemmUniversalIN4cute5tupleIJiiiiEEENS1_10collective13CollectiveMmaINS1_34MainloopSm90TmaGmmaWarpSpecializedILi37ENS5_IJNS4_1CILi2EEENSA_ILi1EEESC_EEENS1_32KernelTmaWarpSpecializedPingpongEEENS5_IJNSA_ILi64EEENSA_ILi32EEESH_EEENS_10bfloat16_tENS5_IJlSC_lEEESJ_SK_NS4_8TiledMMAINS4_8MMA_AtomIJNS4_4SM904GMMA27MMA_64x32x16_F32BF16BF16_SSILNSO_5MajorE0ELSQ_0ELNSO_7ScaleInE1ELSR_1EEEEEENS4_6LayoutINS5_IJSC_SC_SC_EEENS5_IJNSA_ILi0EEESW_SW_EEEEENS5_IJNS4_10UnderscoreESZ_SZ_EEEEENS4_13SM90_TMA_LOADENS4_14ComposedLayoutINS4_7SwizzleILi2ELi4ELi3EEENS4_18smem_ptr_flag_bitsILi16EEENSU_INS5_IJNSA_ILi8EEESH_EEENS5_IJSH_SC_EEEEEEEvNS4_8identityENS4_23SM90_TMA_LOAD_MULTICASTES1C_vS1D_EENS_8epilogue10collective6detail29Sm90TmaWarpSpecializedAdapterINS1H_15DefaultEpilogueISJ_SK_SK_NS1G_6thread17LinearCombinationISJ_Li1EffLNS1L_9ScaleType4KindE0ELNS_15FloatRoundStyleE2ESJ_EENS1_15EpilogueDefaultEEEEEvvEEEEvNT_6ParamsE)
	.align		4
        /*000c*/ 	.word	index@(__assertfail)
	.align		4
        /*0010*/ 	.word	0x00000000
	.align		4
        /*0014*/ 	.word	0xfffffffe
	.align		4
        /*0018*/ 	.word	0x00000000
	.align		4
        /*001c*/ 	.word	0xfffffffd
	.align		4
        /*0020*/ 	.word	0x00000000
	.align		4
        /*0024*/ 	.word	0xfffffffc


//--------------------- .nv.constant4             --------------------------
	.section	.nv.constant4,"a",@progbits
	.align	8
	.align		8
.nv.constant4:
        /*0000*/ 	.dword	__assertfail
	.align		8
        /*0008*/ 	.dword	__unnamed_1
	.align		8
        /*0010*/ 	.dword	_ZN39_INTERNAL_be7ac55c_4_k_cu_f2228411_78554cuda3std3__45__cpo5beginE
	.align		8
        /*0018*/ 	.dword	_ZN39_INTERNAL_be7ac55c_4_k_cu_f2228411_78554cuda3std3__45__cpo3endE
	.align		8
        /*0020*/ 	.dword	_ZN39_INTERNAL_be7ac55c_4_k_cu_f2228411_78554cuda3std3__45__cpo6cbeginE
	.align		8
        /*0028*/ 	.dword	_ZN39_INTERNAL_be7ac55c_4_k_cu_f2228411_78554cuda3std3__45__cpo4cendE
	.align		8
        /*0030*/ 	.dword	_ZN39_INTERNAL_be7ac55c_4_k_cu_f2228411_78554cuda3std3__441_GLOBAL__N__be7ac55c_4_k_cu_f2228411_78556ignoreE
	.align		8
        /*0038*/ 	.dword	_ZN39_INTERNAL_be7ac55c_4_k_cu_f2228411_78554cuda3std3__419piecewise_constructE
	.align		8
        /*0040*/ 	.dword	_ZN39_INTERNAL_be7ac55c_4_k_cu_f2228411_78554cuda3std3__48in_placeE
	.align		8
        /*0048*/ 	.dword	_ZN39_INTERNAL_be7ac55c_4_k_cu_f2228411_78554cuda3std6ranges3__45__cpo4swapE
	.align		8
        /*0050*/ 	.dword	_ZN39_INTERNAL_be7ac55c_4_k_cu_f2228411_78554cuda3std6ranges3__45__cpo9iter_moveE
	.align		8
        /*0058*/ 	.dword	_ZN39_INTERNAL_be7ac55c_4_k_cu_f2228411_78554cute7productE
	.align		8
        /*0060*/ 	.dword	_ZN39_INTERNAL_be7ac55c_4_k_cu_f2228411_78554cute1_E
	.align		8
        /*0068*/ 	.dword	$str$22
	.align		8
        /*0070*/ 	.dword	$str$23


//--------------------- .text._ZN7cutlass13device_kernelINS_4gemm6kernel13GemmUniversalIN4cute5tupleIJiiiiEEENS1_10collective13CollectiveMmaINS1_34MainloopSm90TmaGmmaWarpSpecializedILi37ENS5_IJNS4_1CILi2EEENSA_ILi1EEESC_EEENS1_32KernelTmaWarpSpecializedPingpongEEENS5_IJNSA_ILi64EEENSA_ILi32EEESH_EEENS_10bfloat16_tENS5_IJlSC_lEEESJ_SK_NS4_8TiledMMAINS4_8MMA_AtomIJNS4_4SM904GMMA27MMA_64x32x16_F32BF16BF16_SSILNSO_5MajorE0ELSQ_0ELNSO_7ScaleInE1ELSR_1EEEEEENS4_6LayoutINS5_IJSC_SC_SC_EEENS5_IJNSA_ILi0EEESW_SW_EEEEENS5_IJNS4_10UnderscoreESZ_SZ_EEEEENS4_13SM90_TMA_LOADENS4_14ComposedLayoutINS4_7SwizzleILi2ELi4ELi3EEENS4_18smem_ptr_flag_bitsILi16EEENSU_INS5_IJNSA_ILi8EEESH_EEENS5_IJSH_SC_EEEEEEEvNS4_8identityENS4_23SM90_TMA_LOAD_MULTICASTES1C_vS1D_EENS_8epilogue10collective6detail29Sm90TmaWarpSpecializedAdapterINS1H_15DefaultEpilogueISJ_SK_SK_NS1G_6thread17LinearCombinationISJ_Li1EffLNS1L_9ScaleType4KindE0ELNS_15FloatRoundStyleE2ESJ_EENS1_15EpilogueDefaultEEEEEvvEEEEvNT_6ParamsE --------------------------
	.section	.text._ZN7cutlass13device_kernelINS_4gemm6kernel13GemmUniversalIN4cute5tupleIJiiiiEEENS1_10collective13CollectiveMmaINS1_34MainloopSm90TmaGmmaWarpSpecializedILi37ENS5_IJNS4_1CILi2EEENSA_ILi1EEESC_EEENS1_32KernelTmaWarpSpecializedPingpongEEENS5_IJNSA_ILi64EEENSA_ILi32EEESH_EEENS_10bfloat16_tENS5_IJlSC_lEEESJ_SK_NS4_8TiledMMAINS4_8MMA_AtomIJNS4_4SM904GMMA27MMA_64x32x16_F32BF16BF16_SSILNSO_5MajorE0ELSQ_0ELNSO_7ScaleInE1ELSR_1EEEEEENS4_6LayoutINS5_IJSC_SC_SC_EEENS5_IJNSA_ILi0EEESW_SW_EEEEENS5_IJNS4_10UnderscoreESZ_SZ_EEEEENS4_13SM90_TMA_LOADENS4_14ComposedLayoutINS4_7SwizzleILi2ELi4ELi3EEENS4_18smem_ptr_flag_bitsILi16EEENSU_INS5_IJNSA_ILi8EEESH_EEENS5_IJSH_SC_EEEEEEEvNS4_8identityENS4_23SM90_TMA_LOAD_MULTICASTES1C_vS1D_EENS_8epilogue10collective6detail29Sm90TmaWarpSpecializedAdapterINS1H_15DefaultEpilogueISJ_SK_SK_NS1G_6thread17LinearCombinationISJ_Li1EffLNS1L_9ScaleType4KindE0ELNS_15FloatRoundStyleE2ESJ_EENS1_15EpilogueDefaultEEEEEvvEEEEvNT_6ParamsE,"ax",@progbits
	.align	128
.text._ZN7cutlass13device_kernelINS_4gemm6kernel13GemmUniversalIN4cute5tupleIJiiiiEEENS1_10collective13CollectiveMmaINS1_34MainloopSm90TmaGmmaWarpSpecializedILi37ENS5_IJNS4_1CILi2EEENSA_ILi1EEESC_EEENS1_32KernelTmaWarpSpecializedPingpongEEENS5_IJNSA_ILi64EEENSA_ILi32EEESH_EEENS_10bfloat16_tENS5_IJlSC_lEEESJ_SK_NS4_8TiledMMAINS4_8MMA_AtomIJNS4_4SM904GMMA27MMA_64x32x16_F32BF16BF16_SSILNSO_5MajorE0ELSQ_0ELNSO_7ScaleInE1ELSR_1EEEEEENS4_6LayoutINS5_IJSC_SC_SC_EEENS5_IJNSA_ILi0EEESW_SW_EEEEENS5_IJNS4_10UnderscoreESZ_SZ_EEEEENS4_13SM90_TMA_LOADENS4_14ComposedLayoutINS4_7SwizzleILi2ELi4ELi3EEENS4_18smem_ptr_flag_bitsILi16EEENSU_INS5_IJNSA_ILi8EEESH_EEENS5_IJSH_SC_EEEEEEEvNS4_8identityENS4_23SM90_TMA_LOAD_MULTICASTES1C_vS1D_EENS_8epilogue10collective6detail29Sm90TmaWarpSpecializedAdapterINS1H_15DefaultEpilogueISJ_SK_SK_NS1G_6thread17LinearCombinationISJ_Li1EffLNS1L_9ScaleType4KindE0ELNS_15FloatRoundStyleE2ESJ_EENS1_15EpilogueDefaultEEEEEvvEEEEvNT_6ParamsE:
        .type           _ZN7cutlass13device_kernelINS_4gemm6kernel13GemmUniversalIN4cute5tupleIJiiiiEEENS1_10collective13CollectiveMmaINS1_34MainloopSm90TmaGmmaWarpSpecializedILi37ENS5_IJNS4_1CILi2EEENSA_ILi1EEESC_EEENS1_32KernelTmaWarpSpecializedPingpongEEENS5_IJNSA_ILi64EEENSA_ILi32EEESH_EEENS_10bfloat16_tENS5_IJlSC_lEEESJ_SK_NS4_8TiledMMAINS4_8MMA_AtomIJNS4_4SM904GMMA27MMA_64x32x16_F32BF16BF16_SSILNSO_5MajorE0ELSQ_0ELNSO_7ScaleInE1ELSR_1EEEEEENS4_6LayoutINS5_IJSC_SC_SC_EEENS5_IJNSA_ILi0EEESW_SW_EEEEENS5_IJNS4_10UnderscoreESZ_SZ_EEEEENS4_13SM90_TMA_LOADENS4_14ComposedLayoutINS4_7SwizzleILi2ELi4ELi3EEENS4_18smem_ptr_flag_bitsILi16EEENSU_INS5_IJNSA_ILi8EEESH_EEENS5_IJSH_SC_EEEEEEEvNS4_8identityENS4_23SM90_TMA_LOAD_MULTICASTES1C_vS1D_EENS_8epilogue10collective6detail29Sm90TmaWarpSpecializedAdapterINS1H_15DefaultEpilogueISJ_SK_SK_NS1G_6thread17LinearCombinationISJ_Li1EffLNS1L_9ScaleType4KindE0ELNS_15FloatRoundStyleE2ESJ_EENS1_15EpilogueDefaultEEEEEvvEEEEvNT_6ParamsE,@function
        .size           _ZN7cutlass13device_kernelINS_4gemm6kernel13GemmUniversalIN4cute5tupleIJiiiiEEENS1_10collective13CollectiveMmaINS1_34MainloopSm90TmaGmmaWarpSpecializedILi37ENS5_IJNS4_1CILi2EEENSA_ILi1EEESC_EEENS1_32KernelTmaWarpSpecializedPingpongEEENS5_IJNSA_ILi64EEENSA_ILi32EEESH_EEENS_10bfloat16_tENS5_IJlSC_lEEESJ_SK_NS4_8TiledMMAINS4_8MMA_AtomIJNS4_4SM904GMMA27MMA_64x32x16_F32BF16BF16_SSILNSO_5MajorE0ELSQ_0ELNSO_7ScaleInE1ELSR_1EEEEEENS4_6LayoutINS5_IJSC_SC_SC_EEENS5_IJNSA_ILi0EEESW_SW_EEEEENS5_IJNS4_10UnderscoreESZ_SZ_EEEEENS4_13SM90_TMA_LOADENS4_14ComposedLayoutINS4_7SwizzleILi2ELi4ELi3EEENS4_18smem_ptr_flag_bitsILi16EEENSU_INS5_IJNSA_ILi8EEESH_EEENS5_IJSH_SC_EEEEEEEvNS4_8identityENS4_23SM90_TMA_LOAD_MULTICASTES1C_vS1D_EENS_8epilogue10collective6detail29Sm90TmaWarpSpecializedAdapterINS1H_15DefaultEpilogueISJ_SK_SK_NS1G_6thread17LinearCombinationISJ_Li1EffLNS1L_9ScaleType4KindE0ELNS_15FloatRoundStyleE2ESJ_EENS1_15EpilogueDefaultEEEEEvvEEEEvNT_6ParamsE,(.L_x_174 - _ZN7cutlass13device_kernelINS_4gemm6kernel13GemmUniversalIN4cute5tupleIJiiiiEEENS1_10collective13CollectiveMmaINS1_34MainloopSm90TmaGmmaWarpSpecializedILi37ENS5_IJNS4_1CILi2EEENSA_ILi1EEESC_EEENS1_32KernelTmaWarpSpecializedPingpongEEENS5_IJNSA_ILi64EEENSA_ILi32EEESH_EEENS_10bfloat16_tENS5_IJlSC_lEEESJ_SK_NS4_8TiledMMAINS4_8MMA_AtomIJNS4_4SM904GMMA27MMA_64x32x16_F32BF16BF16_SSILNSO_5MajorE0ELSQ_0ELNSO_7ScaleInE1ELSR_1EEEEEENS4_6LayoutINS5_IJSC_SC_SC_EEENS5_IJNSA_ILi0EEESW_SW_EEEEENS5_IJNS4_10UnderscoreESZ_SZ_EEEEENS4_13SM90_TMA_LOADENS4_14ComposedLayoutINS4_7SwizzleILi2ELi4ELi3EEENS4_18smem_ptr_flag_bitsILi16EEENSU_INS5_IJNSA_ILi8EEESH_EEENS5_IJSH_SC_EEEEEEEvNS4_8identityENS4_23SM90_TMA_LOAD_MULTICASTES1C_vS1D_EENS_8epilogue10collective6detail29Sm90TmaWarpSpecializedAdapterINS1H_15DefaultEpilogueISJ_SK_SK_NS1G_6thread17LinearCombinationISJ_Li1EffLNS1L_9ScaleType4KindE0ELNS_15FloatRoundStyleE2ESJ_EENS1_15EpilogueDefaultEEEEEvvEEEEvNT_6ParamsE)
        .other          _ZN7cutlass13device_kernelINS_4gemm6kernel13GemmUniversalIN4cute5tupleIJiiiiEEENS1_10collective13CollectiveMmaINS1_34MainloopSm90TmaGmmaWarpSpecializedILi37ENS5_IJNS4_1CILi2EEENSA_ILi1EEESC_EEENS1_32KernelTmaWarpSpecializedPingpongEEENS5_IJNSA_ILi64EEENSA_ILi32EEESH_EEENS_10bfloat16_tENS5_IJlSC_lEEESJ_SK_NS4_8TiledMMAINS4_8MMA_AtomIJNS4_4SM904GMMA27MMA_64x32x16_F32BF16BF16_SSILNSO_5MajorE0ELSQ_0ELNSO_7ScaleInE1ELSR_1EEEEEENS4_6LayoutINS5_IJSC_SC_SC_EEENS5_IJNSA_ILi0EEESW_SW_EEEEENS5_IJNS4_10UnderscoreESZ_SZ_EEEEENS4_13SM90_TMA_LOADENS4_14ComposedLayoutINS4_7SwizzleILi2ELi4ELi3EEENS4_18smem_ptr_flag_bitsILi16EEENSU_INS5_IJNSA_ILi8EEESH_EEENS5_IJSH_SC_EEEEEEEvNS4_8identityENS4_23SM90_TMA_LOAD_MULTICASTES1C_vS1D_EENS_8epilogue10collective6detail29Sm90TmaWarpSpecializedAdapterINS1H_15DefaultEpilogueISJ_SK_SK_NS1G_6thread17LinearCombinationISJ_Li1EffLNS1L_9ScaleType4KindE0ELNS_15FloatRoundStyleE2ESJ_EENS1_15EpilogueDefaultEEEEEvvEEEEvNT_6ParamsE,@"STO_CUDA_ENTRY STV_DEFAULT"
_ZN7cutlass13device_kernelINS_4gemm6kernel13GemmUniversalIN4cute5tupleIJiiiiEEENS1_10collective13CollectiveMmaINS1_34MainloopSm90TmaGmmaWarpSpecializedILi37ENS5_IJNS4_1CILi2EEENSA_ILi1EEESC_EEENS1_32KernelTmaWarpSpecializedPingpongEEENS5_IJNSA_ILi64EEENSA_ILi32EEESH_EEENS_10bfloat16_tENS5_IJlSC_lEEESJ_SK_NS4_8TiledMMAINS4_8MMA_AtomIJNS4_4SM904GMMA27MMA_64x32x16_F32BF16BF16_SSILNSO_5MajorE0ELSQ_0ELNSO_7ScaleInE1ELSR_1EEEEEENS4_6LayoutINS5_IJSC_SC_SC_EEENS5_IJNSA_ILi0EEESW_SW_EEEEENS5_IJNS4_10UnderscoreESZ_SZ_EEEEENS4_13SM90_TMA_LOADENS4_14ComposedLayoutINS4_7SwizzleILi2ELi4ELi3EEENS4_18smem_ptr_flag_bitsILi16EEENSU_INS5_IJNSA_ILi8EEESH_EEENS5_IJSH_SC_EEEEEEEvNS4_8identityENS4_23SM90_TMA_LOAD_MULTICASTES1C_vS1D_EENS_8epilogue10collective6detail29Sm90TmaWarpSpecializedAdapterINS1H_15DefaultEpilogueISJ_SK_SK_NS1G_6thread17LinearCombinationISJ_Li1EffLNS1L_9ScaleType4KindE0ELNS_15FloatRoundStyleE2ESJ_EENS1_15EpilogueDefaultEEEEEvvEEEEvNT_6ParamsE:
[----:B------:R-:W0:Y:S02]  /*0000*/  LDC R1, c[0x0][0x28] ;  /* 0x00000a00ff017b82 */ /* 0x000e240000000800 */
[----:B0-----:R-:W-:Y:S01]  /*0010*/  VIADD R1, R1, 0xfffffff8 ;  /* 0xfffffff801017836 */ /* 0x001fe20000000000 */
[----:B------:R-:W0:Y:S01]  /*0020*/  S2R R3, SR_TID.X ;  /* 0x0000000000037919 */ /* 0x000e220000002100 */
[----:B------:R-:W-:Y:S01]  /*0030*/  ELECT P0, URZ, PT ;  /* 0x00000000003f782f */ /* 0x000fe20003800000 */
[----:B------:R-:W-:Y:S01]  /*0040*/  BSSY B0, `(.L_x_0) ;  /* 0x000000f000007945 */ /* 0x000fe20003800000 */
[--C-:B0-----:R-:W-:Y:S02]  /*0050*/  SHF.R.U32.HI R0, RZ, 0x5, R3.reuse ;  /* 0x00000005ff007819 */ /* 0x101fe40000011603 */
[----:B------:R-:W-:-:S03]  /*0060*/  SHF.R.U32.HI R7, RZ, 0x7, R3 ;  /* 0x00000007ff077819 */ /* 0x000fc60000011603 */
[----:B------:R-:W0:Y:S04]  /*0070*/  SHFL.IDX PT, R2, R0, RZ, 0x1f ;  /* 0x00001fff00027589 */ /* 0x000e2800000e0000 */
[----:B------:R1:W2:Y:S01]  /*0080*/  SHFL.IDX PT, R10, R7, RZ, 0x1f ;  /* 0x00001fff070a7589 */ /* 0x0002a200000e0000 */
[----:B0-----:R-:W-:-:S13]  /*0090*/  ISETP.NE.OR P0, PT, R2, RZ, !P0 ;  /* 0x000000ff0200720c */ /* 0x001fda0004705670 */
[----:B-12---:R-:W-:Y:S05]  /*00a0*/  @P0 BRA `(.L_x_1) ;  /* 0x0000000000200947 */ /* 0x006fea0003800000 */
[----:B------:R-:W-:Y:S02]  /*00b0*/  ULDC.64 UR4, c[0x0][0x198] ;  /* 0x0000660000047ab9 */ /* 0x000fe40000000a00 */
[----:B------:R-:W-:Y:S02]  /*00c0*/  UIADD3 UR6, UP0, UR4, 0xf0, URZ ;  /* 0x000000f004067890 */ /* 0x000fe4000ff1e03f */
[----:B------:R-:W-:Y:S02]  /*00d0*/  UIADD3 UR4, UP1, UR4, 0x1f0, URZ ;  /* 0x000001f004047890 */ /* 0x000fe4000ff3e03f */
[----:B------:R-:W-:Y:S02]  /*00e0*/  UIADD3.X UR7, URZ, UR5, URZ, UP0, !UPT ;  /* 0x000000053f077290 */ /* 0x000fe400087fe43f */
[----:B------:R-:W-:-:S07]  /*00f0*/  UIADD3.X UR5, URZ, UR5, URZ, UP1, !UPT ;  /* 0x000000053f057290 */ /* 0x000fce0008ffe43f */
[----:B------:R0:W-:Y:S02]  /*0100*/  UTMACCTL.PF [UR6] ;  /* 0x00000000060079b9 */ /* 0x0001e40008040000 */
[----:B------:R0:W-:Y:S02]  /*0110*/  UTMACCTL.PF [UR4] ;  /* 0x00000000040079b9 */ /* 0x0001e40008040000 */
[----:B0-----:R-:W-:Y:S01]  /*0120*/  NOP ;  /* 0x0000000000007918 */ /* 0x001fe20000000000 */
.L_x_1:
[----:B------:R-:W-:Y:S05]  /*0130*/  BSYNC B0 ;  /* 0x0000000000007941 */ /* 0x000fea0003800000 */
.L_x_0:
[----:B------:R-:W0:Y:S02]  /*0140*/  SHFL.IDX PT, R8, R0, RZ, 0x1f ;  /* 0x00001fff00087589 */ /* 0x000e2400000e0000 */
[----:B0-----:R-:W-:-:S13]  /*0150*/  ISETP.NE.AND P0, PT, R8, RZ, PT ;  /* 0x000000ff0800720c */ /* 0x001fda0003f05270 */
[----:B------:R-:W-:Y:S05]  /*0160*/  @P0 BRA `(.L_x_2) ;  /* 0x00000004006c0947 */ /* 0x000fea0003800000 */
[----:B------:R-:W-:Y:S01]  /*0170*/  ELECT P0, URZ, PT ;  /* 0x00000000003f782f */ /* 0x000fe20003800000 */
[----:B------:R-:W-:-:S12]  /*0180*/  BSSY B0, `(.L_x_2) ;  /* 0x0000059000007945 */ /* 0x000fd80003800000 */
[----:B------:R-:W-:Y:S05]  /*0190*/  @!P0 BRA `(.L_x_3) ;  /* 0x00000004005c8947 */ /* 0x000fea0003800000 */
[----:B------:R-:W0:Y:S01]  /*01a0*/  S2UR UR8, SR_CgaCtaId ;  /* 0x00000000000879c3 */ /* 0x000e220000008800 */
[----:B------:R-:W-:Y:S01]  /*01b0*/  UMOV UR4, 0x400 ;  /* 0x0000040000047882 */ /* 0x000fe20000000000 */
[----:B------:R-:W-:Y:S01]  /*01c0*/  UMOV UR5, 0x1 ;  /* 0x0000000100057882 */ /* 0x000fe20000000000 */
[----:B------:R-:W-:Y:S02]  /*01d0*/  UMOV UR6, 0x2 ;  /* 0x0000000200067882 */ /* 0x000fe40000000000 */
[----:B------:R-:W-:-:S04]  /*01e0*/  UIADD3 UR6, -UR6, 0x100000, URZ ;  /* 0x0010000006067890 */ /* 0x000fc8000fffe13f */
[----:B------:R-:W-:Y:S02]  /*01f0*/  USHF.L.U32 UR7, UR6, 0xb, URZ ;  /* 0x0000000b06077899 */ /* 0x000fe4000800063f */
[----:B------:R-:W-:Y:S02]  /*0200*/  USHF.L.U32 UR6, UR6, 0x1, URZ ;  /* 0x0000000106067899 */ /* 0x000fe4000800063f */
[----:B0-----:R-:W-:Y:S02]  /*0210*/  ULEA UR8, UR8, UR4, 0x18 ;  /* 0x0000000408087291 */ /* 0x001fe4000f8ec03f */
[----:B------:R-:W-:-:S04]  /*0220*/  UIADD3 UR4, -UR5, 0x100000, URZ ;  /* 0x0010000005047890 */ /* 0x000fc8000fffe13f */
[----:B------:R-:W-:Y:S02]  /*0230*/  USHF.L.U32 UR5, UR4, 0xb, URZ ;  /* 0x0000000b04057899 */ /* 0x000fe4000800063f */
[----:B------:R-:W-:Y:S01]  /*0240*/  USHF.L.U32 UR4, UR4, 0x1, URZ ;  /* 0x0000000104047899 */ /* 0x000fe2000800063f */
[----:B------:R-:W0:Y:S11]  /*0250*/  FENCE.VIEW.ASYNC.S ;  /* 0x00000000000073c6 */ /* 0x000e360000000000 */
[----:B0-----:R0:W1:Y:S01]  /*0260*/  SYNCS.EXCH.64 URZ, [UR8], UR4 ;  /* 0x00000004083f75b2 */ /* 0x0010620008000100 */
[----:B------:R0:W2:Y:S01]  /*0270*/  SYNCS.EXCH.64 URZ, [UR8+0x128], UR6 ;  /* 0x00012806083f75b2 */ /* 0x0000a20008000100 */
[----:B------:R0:W3:Y:S01]  /*0280*/  SYNCS.EXCH.64 URZ, [UR8+0x8], UR4 ;  /* 0x00000804083f75b2 */ /* 0x0000e20008000100 */
[----:B------:R0:W4:Y:S01]  /*0290*/  SYNCS.EXCH.64 URZ, [UR8+0x130], UR6 ;  /* 0x00013006083f75b2 */ /* 0x0001220008000100 */
[----:B------:R0:W0:Y:S01]  /*02a0*/  SYNCS.EXCH.64 URZ, [UR8+0x10], UR4 ;  /* 0x00001004083f75b2 */ /* 0x0000220008000100 */
        /* <DEDUP_REMOVED lines=69> */
[----:B-1234-:R-:W-:Y:S01]  /*0700*/  NOP ;  /* 0x0000000000007918 */ /* 0x01efe20000000000 */
.L_x_3:
[----:B0-----:R-:W-:Y:S05]  /*0710*/  BSYNC B0 ;  /* 0x0000000000007941 */ /* 0x001fea0003800000 */
.L_x_2:
[----:B------:R-:W0:Y:S01]  /*0720*/  SHFL.IDX PT, R9, R0, RZ, 0x1f ;  /* 0x00001fff00097589 */ /* 0x000e2200000e0000 */
[----:B------:R-:W-:Y:S01]  /*0730*/  SHF.R.S32.HI R4, RZ, 0x1f, R3 ;  /* 0x0000001fff047819 */ /* 0x000fe20000011403 */
[----:B------:R-:W1:Y:S01]  /*0740*/  S2UR UR12, SR_CTAID.X ;  /* 0x00000000000c79c3 */ /* 0x000e620000002500 */
[----:B------:R-:W-:Y:S01]  /*0750*/  ELECT P0, URZ, PT ;  /* 0x00000000003f782f */ /* 0x000fe20003800000 */
[----:B------:R2:W3:Y:S01]  /*0760*/  SHFL.IDX PT, R11, R0, RZ, 0x1f ;  /* 0x00001fff000b7589 */ /* 0x0004e200000e0000 */
[----:B------:R-:W-:Y:S02]  /*0770*/  LEA.HI R4, R4, R3, RZ, 0x7 ;  /* 0x0000000304047211 */ /* 0x000fe400078f38ff */
[----:B------:R-:W-:Y:S02]  /*0780*/  ELECT P1, URZ, PT ;  /* 0x00000000003f782f */ /* 0x000fe40003820000 */
[----:B------:R-:W-:Y:S01]  /*0790*/  SHF.R.S32.HI R13, RZ, 0x1f, R8 ;  /* 0x0000001fff0d7819 */ /* 0x000fe20000011408 */
[----:B------:R-:W4:Y:S01]  /*07a0*/  S2R R6, SR_CTAID.Y ;  /* 0x0000000000067919 */ /* 0x000f220000002600 */
[----:B------:R-:W-:Y:S01]  /*07b0*/  LOP3.LUT R4, R4, 0xffffff80, RZ, 0xc0, !PT ;  /* 0xffffff8004047812 */ /* 0x000fe200078ec0ff */
[----:B------:R-:W-:Y:S01]  /*07c0*/  ULDC UR4, c[0x0][0x150] ;  /* 0x0000540000047ab9 */ /* 0x000fe20000000800 */
[----:B------:R-:W-:Y:S01]  /*07d0*/  LEA.HI R13, R13, R8, RZ, 0x2 ;  /* 0x000000080d0d7211 */ /* 0x000fe200078f10ff */
[----:B------:R-:W5:Y:S01]  /*07e0*/  LDC R14, c[0x0][0x144] ;  /* 0x00005100ff0e7b82 */ /* 0x000f620000000800 */
[----:B------:R-:W5:Y:S01]  /*07f0*/  SHFL.IDX PT, R16, R7, RZ, 0x1f ;  /* 0x00001fff07107589 */ /* 0x000f6200000e0000 */
[----:B------:R-:W-:Y:S01]  /*0800*/  IMAD.IADD R4, R3, 0x1, -R4 ;  /* 0x0000000103047824 */ /* 0x000fe200078e0a04 */
[----:B------:R-:W-:Y:S01]  /*0810*/  LOP3.LUT R13, R13, 0x3ffffffc, RZ, 0xc0, !PT ;  /* 0x3ffffffc0d0d7812 */ /* 0x000fe200078ec0ff */
[----:B------:R-:W-:Y:S01]  /*0820*/  UMOV UR11, 0x80 ;  /* 0x00000080000b7882 */ /* 0x000fe20000000000 */
[----:B------:R-:W-:Y:S01]  /*0830*/  NOP ;  /* 0x0000000000007918 */ /* 0x000fe20000000000 */
[----:B------:R-:W-:Y:S01]  /*0840*/  NOP ;  /* 0x0000000000007918 */ /* 0x000fe20000000000 */
[----:B------:R-:W-:Y:S01]  /*0850*/  SHF.R.S32.HI R5, RZ, 0x1f, R4 ;  /* 0x0000001fff057819 */ /* 0x000fe20000011404 */
[----:B------:R-:W-:Y:S01]  /*0860*/  IMAD.IADD R8, R8, 0x1, -R13 ;  /* 0x0000000108087824 */ /* 0x000fe200078e0a0d */
[----:B------:R-:W5:Y:S01]  /*0870*/  LDC R15, c[0x0][0x140] ;  /* 0x00005000ff0f7b82 */ /* 0x000f620000000800 */
[C---:B------:R-:W-:Y:S01]  /*0880*/  VIADD R35, R10.reuse, 0xffffffff ;  /* 0xffffffff0a237836 */ /* 0x040fe20000000000 */
[----:B------:R-:W-:Y:S01]  /*0890*/  ISETP.NE.AND P4, PT, R10, RZ, PT ;  /* 0x000000ff0a00720c */ /* 0x000fe20003f85270 */
[----:B------:R-:W-:Y:S01]  /*08a0*/  IMAD.MOV.U32 R41, RZ, RZ, 0x1 ;  /* 0x00000001ff297424 */ /* 0x000fe200078e00ff */
[----:B0-----:R-:W-:-:S02]  /*08b0*/  ISETP.NE.OR P0, PT, R9, RZ, !P0 ;  /* 0x000000ff0900720c */ /* 0x001fc40004705670 */
[----:B------:R-:W-:Y:S02]  /*08c0*/  LEA.HI R9, R5, R4, RZ, 0x3 ;  /* 0x0000000405097211 */ /* 0x000fe400078f18ff */
[----:B-1----:R-:W-:Y:S01]  /*08d0*/  I2FP.F32.U32 R12, UR12 ;  /* 0x0000000c000c7c45 */ /* 0x002fe20008201000 */
[----:B------:R-:W0:Y:S01]  /*08e0*/  LDC R21, c[0x0][0x148] ;  /* 0x00005200ff157b82 */ /* 0x000e220000000800 */
[--C-:B--2---:R-:W-:Y:S02]  /*08f0*/  SHF.R.S32.HI R0, RZ, 0x3, R9.reuse ;  /* 0x00000003ff007819 */ /* 0x104fe40000011409 */
[----:B------:R-:W-:Y:S01]  /*0900*/  SHF.R.S32.HI R9, RZ, 0x1f, R9 ;  /* 0x0000001fff097819 */ /* 0x000fe20000011409 */
[----:B------:R-:W-:Y:S01]  /*0910*/  FMUL R12, R12, UR4 ;  /* 0x000000040c0c7c20 */ /* 0x000fe20008400000 */
[----:B---3--:R-:W-:Y:S01]  /*0920*/  ISETP.NE.OR P1, PT, R11, RZ, !P1 ;  /* 0x000000ff0b00720c */ /* 0x008fe20004f25670 */
[----:B------:R-:W-:Y:S01]  /*0930*/  ULDC UR4, c[0x0][0x154] ;  /* 0x0000550000047ab9 */ /* 0x000fe20000000800 */
[----:B------:R-:W-:Y:S01]  /*0940*/  LEA.HI R11, R9, R0, RZ, 0x2 ;  /* 0x00000000090b7211 */ /* 0x000fe200078f10ff */
[----:B------:R-:W-:Y:S01]  /*0950*/  VOTEU.ALL UP1, P0 ;  /* 0x00000000003f7886 */ /* 0x000fe20000020000 */
[----:B------:R-:W-:Y:S01]  /*0960*/  SHF.R.S32.HI R9, RZ, 0x1f, R2 ;  /* 0x0000001fff097819 */ /* 0x000fe20000011402 */
[----:B------:R-:W1:Y:S01]  /*0970*/  F2I.U32.TRUNC.NTZ R12, R12 ;  /* 0x0000000c000c7305 */ /* 0x000e62000020f000 */
[----:B------:R-:W-:Y:S01]  /*0980*/  LOP3.LUT R11, R11, 0xfffffffc, RZ, 0xc0, !PT ;  /* 0xfffffffc0b0b7812 */ /* 0x000fe200078ec0ff */
[----:B------:R-:W-:Y:S01]  /*0990*/  VOTEU.ALL UP0, P0 ;  /* 0x00000000003f7886 */ /* 0x000fe20000000000 */
[----:B------:R-:W-:Y:S01]  /*09a0*/  LEA.HI R9, R9, R2, RZ, 0x2 ;  /* 0x0000000209097211 */ /* 0x000fe200078f10ff */
[----:B------:R-:W2:Y:S01]  /*09b0*/  @!UP1 S2UR UR7, SR_CgaCtaId ;  /* 0x00000000000799c3 */ /* 0x000ea20000008800 */
[----:B------:R-:W-:Y:S01]  /*09c0*/  @!UP1 UMOV UR6, 0x400 ;  /* 0x0000040000069882 */ /* 0x000fe20000000000 */
[----:B------:R-:W-:Y:S01]  /*09d0*/  IMAD.IADD R11, R0, 0x1, -R11 ;  /* 0x00000001000b7824 */ /* 0x000fe200078e0a0b */
[----:B------:R-:W-:Y:S01]  /*09e0*/  LOP3.LUT R9, R9, 0xfffffffc, RZ, 0xc0, !PT ;  /* 0xfffffffc09097812 */ /* 0x000fe200078ec0ff */
[----:B------:R-:W-:Y:S01]  /*09f0*/  VOTEU.ALL UP2, P1 ;  /* 0x00000000003f7886 */ /* 0x000fe20000840000 */
[----:B------:R-:W-:Y:S01]  /*0a00*/  VOTEU.ALL UP3, P1 ;  /* 0x00000000003f7886 */ /* 0x000fe20000860000 */
[----:B------:R-:W-:Y:S01]  /*0a10*/  IMAD R8, R8, 0x4, R11 ;  /* 0x0000000408087824 */ /* 0x000fe200078e020b */
[----:B------:R-:W-:Y:S01]  /*0a20*/  VOTEU.ALL UP4, P1 ;  /* 0x00000000003f7886 */ /* 0x000fe20000880000 */
[----:B------:R-:W-:Y:S01]  /*0a30*/  IMAD.IADD R0, R2, 0x1, -R9 ;  /* 0x0000000102007824 */ /* 0x000fe200078e0a09 */
[----:B----4-:R-:W-:Y:S01]  /*0a40*/  I2FP.F32.U32 R9, R6 ;  /* 0x0000000600097245 */ /* 0x010fe20000201000 */
[----:B------:R-:W3:Y:S01]  /*0a50*/  @!UP2 S2UR UR10, SR_CgaCtaId ;  /* 0x00000000000aa9c3 */ /* 0x000ee20000008800 */
[----:B------:R-:W-:Y:S01]  /*0a60*/  LEA.HI R2, R8, R8, RZ, 0x1 ;  /* 0x0000000808027211 */ /* 0x000fe200078f08ff */
[----:B-1----:R-:W-:Y:S01]  /*0a70*/  IMAD.MOV R13, RZ, RZ, -R12 ;  /* 0x000000ffff0d7224 */ /* 0x002fe200078e0a0c */
[----:B------:R-:W-:Y:S01]  /*0a80*/  @!UP2 UMOV UR9, 0x400 ;  /* 0x000004000009a882 */ /* 0x000fe20000000000 */
[----:B------:R-:W-:Y:S01]  /*0a90*/  FMUL R12, R9, UR4 ;  /* 0x00000004090c7c20 */ /* 0x000fe20008400000 */
[----:B------:R-:W-:Y:S01]  /*0aa0*/  LOP3.LUT R11, R2, 0xfffffffe, RZ, 0xc0, !PT ;  /* 0xfffffffe020b7812 */ /* 0x000fe200078ec0ff */
[----:B-----5:R-:W-:Y:S01]  /*0ab0*/  IMAD R20, R14, R13, UR12 ;  /* 0x0000000c0e147e24 */ /* 0x020fe2000f8e020d */
[----:B------:R-:W-:Y:S01]  /*0ac0*/  UMOV UR4, 0x20 ;  /* 0x0000002000047882 */ /* 0x000fe20000000000 */
[----:B------:R-:W-:Y:S01]  /*0ad0*/  IMAD.SHL.U32 R9, R8, 0x4, RZ ;  /* 0x0000000408097824 */ /* 0x000fe200078e00ff */
[----:B------:R-:W-:-:S04]  /*0ae0*/  @!UP1 UIADD3 UR4, -UR4, 0x100000, URZ ;  /* 0x0010000004049890 */ /* 0x000fc8000fffe13f */
[----:B------:R-:W-:Y:S02]  /*0af0*/  @!UP1 USHF.L.U32 UR5, UR4, 0xb, URZ ;  /* 0x0000000b04059899 */ /* 0x000fe4000800063f */
[----:B------:R-:W-:Y:S01]  /*0b00*/  @!UP1 USHF.L.U32 UR4, UR4, 0x1, URZ ;  /* 0x0000000104049899 */ /* 0x000fe2000800063f */
[C---:B------:R-:W-:Y:S01]  /*0b10*/  IMAD.IADD R11, R8.reuse, 0x1, -R11 ;  /* 0x00000001080b7824 */ /* 0x040fe200078e0a0b */
[----:B------:R-:W1:Y:S01]  /*0b20*/  F2I.U32.TRUNC.NTZ R12, R12 ;  /* 0x0000000c000c7305 */ /* 0x000e62000020f000 */
[----:B------:R-:W-:Y:S01]  /*0b30*/  VOTEU.ALL UP5, P1 ;  /* 0x00000000003f7886 */ /* 0x000fe200008a0000 */
[----:B------:R-:W-:Y:S01]  /*0b40*/  LOP3.LUT R40, R8, 0xc, R9, 0x78, !PT ;  /* 0x0000000c08287812 */ /* 0x000fe200078e7809 */
[----:B--2---:R-:W-:Y:S01]  /*0b50*/  @!UP1 ULEA UR8, UR7, UR6, 0x18 ;  /* 0x0000000607089291 */ /* 0x004fe2000f8ec03f */
[----:B------:R-:W-:Y:S01]  /*0b60*/  ISETP.NE.AND P3, PT, R11, R20, PT ;  /* 0x000000140b00720c */ /* 0x000fe20003f65270 */
[----:B------:R-:W-:-:S04]  /*0b70*/  @!UP2 UIADD3 UR6, -UR11, 0x100000, URZ ;  /* 0x001000000b06a890 */ /* 0x000fc8000fffe13f */
[----:B------:R-:W-:Y:S02]  /*0b80*/  @!UP2 USHF.L.U32 UR7, UR6, 0xb, URZ ;  /* 0x0000000b0607a899 */ /* 0x000fe4000800063f */
[----:B------:R-:W-:Y:S01]  /*0b90*/  @!UP2 USHF.L.U32 UR6, UR6, 0x1, URZ ;  /* 0x000000010606a899 */ /* 0x000fe2000800063f */
[----:B------:R-:W-:Y:S01]  /*0ba0*/  ISETP.EQ.U32.AND P2, PT, R15, 0x1, PT ;  /* 0x000000010f00780c */ /* 0x000fe20003f42070 */
[----:B------:R-:W-:Y:S01]  /*0bb0*/  VOTEU.ALL UP1, P0 ;  /* 0x00000000003f7886 */ /* 0x000fe20000020000 */
[----:B------:R-:W-:Y:S02]  /*0bc0*/  LOP3.LUT P0, RZ, R4, 0x7, RZ, 0xc0, !PT ;  /* 0x0000000704ff7812 */ /* 0x000fe4000780c0ff */
[----:B------:R-:W-:Y:S02]  /*0bd0*/  R2UR UR43, R16 ;  /* 0x00000000102b72ca */ /* 0x000fe400000e0000 */
[C---:B------:R-:W-:Y:S01]  /*0be0*/  ISETP.LT.U32.AND P0, PT, R40.reuse, 0x2, !P0 ;  /* 0x000000022800780c */ /* 0x040fe20004701070 */
[----:B---3--:R-:W-:Y:S01]  /*0bf0*/  @!UP2 ULEA UR9, UR10, UR9, 0x18 ;  /* 0x000000090a09a291 */ /* 0x008fe2000f8ec03f */
[----:B------:R-:W-:Y:S01]  /*0c00*/  ISETP.GE.U32.AND P6, PT, R35, 0x2, PT ;  /* 0x000000022300780c */ /* 0x000fe20003fc6070 */
[----:B-1----:R-:W-:Y:S01]  /*0c10*/  IMAD.MOV R24, RZ, RZ, -R12 ;  /* 0x000000ffff187224 */ /* 0x002fe200078e0a0c */
[----:B------:R-:W-:Y:S01]  /*0c20*/  VOTEU.ALL UP2, P1 ;  /* 0x00000000003f7886 */ /* 0x000fe20000840000 */
[----:B------:R-:W-:Y:S01]  /*0c30*/  @P3 LEA.HI R2, R40, R40, RZ, 0x1 ;  /* 0x0000002828023211 */ /* 0x000fe200078f08ff */
[----:B------:R-:W1:Y:S02]  /*0c40*/  FENCE.VIEW.ASYNC.S ;  /* 0x00000000000073c6 */ /* 0x000e640000000000 */
[----:B-1----:R1:W2:Y:S01]  /*0c50*/  @!UP0 SYNCS.EXCH.64 URZ, [UR8+0x280], UR4 ;  /* 0x00028004083f85b2 */ /* 0x0022a20008000100 */
[----:B------:R-:W-:Y:S01]  /*0c60*/  ISETP.NE.AND P1, PT, R0, 0x3, PT ;  /* 0x000000030000780c */ /* 0x000fe20003f25270 */
[----:B0-----:R-:W-:Y:S01]  /*0c70*/  IMAD R9, R21, R24, R6 ;  /* 0x0000001815097224 */ /* 0x001fe200078e0206 */
[----:B------:R-:W-:-:S02]  /*0c80*/  @P3 SHF.R.S32.HI R2, RZ, 0x1, R2 ;  /* 0x00000001ff023819 */ /* 0x000fc40000011402 */
[----:B------:R-:W-:Y:S02]  /*0c90*/  ISETP.EQ.OR P1, PT, R0, RZ, !P1 ;  /* 0x000000ff0000720c */ /* 0x000fe40004f22670 */
[----:B------:R-:W-:Y:S02]  /*0ca0*/  @P3 ISETP.NE.AND P5, PT, R2, R9, PT ;  /* 0x000000090200320c */ /* 0x000fe40003fa5270 */
[----:B------:R-:W-:Y:S02]  /*0cb0*/  ISETP.EQ.AND P1, PT, R10, RZ, P1 ;  /* 0x000000ff0a00720c */ /* 0x000fe40000f22270 */
[----:B------:R-:W-:Y:S02]  /*0cc0*/  SEL R2, RZ, 0x1, !P0 ;  /* 0x00000001ff027807 */ /* 0x000fe40004000000 */
[----:B------:R-:W-:Y:S02]  /*0cd0*/  @P3 SEL R41, RZ, 0x1, P5 ;  /* 0x00000001ff293807 */ /* 0x000fe40002800000 */
[----:B------:R-:W-:Y:S01]  /*0ce0*/  SEL R16, RZ, 0x1, !P1 ;  /* 0x00000001ff107807 */ /* 0x000fe20004800000 */
[----:B------:R1:W0:Y:S01]  /*0cf0*/  @!UP1 SYNCS.EXCH.64 URZ, [UR8+0x288], UR4 ;  /* 0x00028804083f95b2 */ /* 0x0002220008000100 */
[----:B------:R-:W-:Y:S01]  /*0d00*/  NOP ;  /* 0x0000000000007918 */ /* 0x000fe20000000000 */
[----:B------:R-:W-:-:S02]  /*0d10*/  LOP3.LUT R41, R41, R2, RZ, 0xc0, !PT ;  /* 0x0000000229297212 */ /* 0x000fc400078ec0ff */
[----:B------:R-:W-:Y:S01]  /*0d20*/  SEL R16, R16, 0x2, P6 ;  /* 0x0000000210107807 */ /* 0x000fe20003000000 */
[----:B------:R1:W3:Y:S01]  /*0d30*/  @!UP2 SYNCS.EXCH.64 URZ, [UR9+0x260], UR6 ;  /* 0x00026006093fa5b2 */ /* 0x0002e20008000100 */
[----:B------:R1:W4:Y:S01]  /*0d40*/  @!UP3 SYNCS.EXCH.64 URZ, [UR9+0x268], UR6 ;  /* 0x00026806093fb5b2 */ /* 0x0003220008000100 */
[----:B------:R1:W0:Y:S01]  /*0d50*/  @!UP4 SYNCS.EXCH.64 URZ, [UR9+0x270], UR6 ;  /* 0x00027006093fc5b2 */ /* 0x0002220008000100 */
[----:B------:R1:W0:Y:S01]  /*0d60*/  @!UP5 SYNCS.EXCH.64 URZ, [UR9+0x278], UR6 ;  /* 0x00027806093fd5b2 */ /* 0x0002220008000100 */
[----:B------:R-:W-:Y:S01]  /*0d70*/  NOP ;  /* 0x0000000000007918 */ /* 0x000fe20000000000 */
[----:B-12---:R-:W-:Y:S05]  /*0d80*/  @!P2 BRA `(.L_x_4) ;  /* 0x000000000008a947 */ /* 0x006fea0003800000 */
[----:B0--34-:R-:W-:Y:S01]  /*0d90*/  UCGABAR_ARV ;  /* 0x00000000000079c7 */ /* 0x019fe20008000000 */
[----:B------:R-:W-:Y:S05]  /*0da0*/  BRA `(.L_x_5) ;  /* 0x0000000000047947 */ /* 0x000fea0003800000 */
.L_x_4:
[----:B0--34-:R-:W-:Y:S01]  /*0db0*/  NOP ;  /* 0x0000000000007918 */ /* 0x019fe20000000000 */
.L_x_5:
[----:B------:R-:W-:Y:S01]  /*0dc0*/  ULDC.64 UR4, c[0x0][0x598] ;  /* 0x0001660000047ab9 */ /* 0x000fe20000000a00 */
[----:B------:R-:W-:Y:S01]  /*0dd0*/  ULDC.64 UR36, c[0x0][0x208] ;  /* 0x0000820000247ab9 */ /* 0x000fe20000000a00 */
[----:B------:R-:W-:-:S04]  /*0de0*/  ISETP.NE.U32.AND P0, PT, RZ, UR4, PT ;  /* 0x00000004ff007c0c */ /* 0x000fc8000bf05070 */
[----:B------:R-:W-:-:S13]  /*0df0*/  ISETP.NE.AND.EX P0, PT, RZ, UR5, PT, P0 ;  /* 0x00000005ff007c0c */ /* 0x000fda000bf05300 */
[----:B------:R-:W-:Y:S05]  /*0e00*/  @!P0 BRA `(.L_x_6) ;  /* 0x00000000001c8947 */ /* 0x000fea0003800000 */
[----:B------:R-:W0:Y:S02]  /*0e10*/  LDC.64 R8, c[0x0][0x598] ;  /* 0x00016600ff087b82 */ /* 0x000e240000000a00 */
[----:B0-----:R-:W2:Y:S02]  /*0e20*/  LDG.E.64 R8, desc[UR36][R8.64] ;  /* 0x0000002408087981 */ /* 0x001ea4000c1e1b00 */
[----:B--2---:R-:W-:-:S04]  /*0e30*/  ISETP.NE.U32.AND P0, PT, R8, RZ, PT ;  /* 0x000000ff0800720c */ /* 0x004fc80003f05070 */
[----:B------:R-:W-:-:S13]  /*0e40*/  ISETP.NE.AND.EX P0, PT, R9, RZ, PT, P0 ;  /* 0x000000ff0900720c */ /* 0x000fda0003f05300 */
[----:B------:R-:W-:Y:S05]  /*0e50*/  @!P0 BRA `(.L_x_6) ;  /* 0x0000000000088947 */ /* 0x000fea0003800000 */
[----:B------:R0:W5:Y:S01]  /*0e60*/  LD.E R42, desc[UR36][R8.64] ;  /* 0x00000024082a7980 */ /* 0x000162000c101900 */
[----:B------:R-:W-:Y:S05]  /*0e70*/  BRA `(.L_x_7) ;  /* 0x0000000000247947 */ /* 0x000fea0003800000 */
.L_x_6:
[----:B------:R-:W-:Y:S02]  /*0e80*/  ULDC.64 UR4, c[0x0][0x588] ;  /* 0x0001620000047ab9 */ /* 0x000fe40000000a00 */
[----:B------:R-:W-:-:S04]  /*0e90*/  ISETP.NE.U32.AND P0, PT, RZ, UR4, PT ;  /* 0x00000004ff007c0c */ /* 0x000fc8000bf05070 */
[----:B------:R-:W-:-:S13]  /*0ea0*/  ISETP.NE.AND.EX P0, PT, RZ, UR5, PT, P0 ;  /* 0x00000005ff007c0c */ /* 0x000fda000bf05300 */
[----:B------:R-:W-:Y:S05]  /*0eb0*/  @!P0 BRA `(.L_x_8) ;  /* 0x00000000000c8947 */ /* 0x000fea0003800000 */
[----:B------:R-:W0:Y:S02]  /*0ec0*/  LDC.64 R42, c[0x0][0x588] ;  /* 0x00016200ff2a7b82 */ /* 0x000e240000000a00 */
[----:B0-----:R1:W5:Y:S01]  /*0ed0*/  LDG.E R42, desc[UR36][R42.64] ;  /* 0x000000242a2a7981 */ /* 0x001362000c1e1900 */
[----:B------:R-:W-:Y:S05]  /*0ee0*/  BRA `(.L_x_7) ;  /* 0x0000000000087947 */ /* 0x000fea0003800000 */
.L_x_8:
[----:B------:R-:W-:Y:S02]  /*0ef0*/  ULDC UR4, c[0x0][0x580] ;  /* 0x0001600000047ab9 */ /* 0x000fe40000000800 */
[----:B------:R-:W-:-:S07]  /*0f00*/  IMAD.U32 R42, RZ, RZ, UR4 ;  /* 0x00000004ff2a7e24 */ /* 0x000fce000f8e00ff */
.L_x_7:
[----:B------:R-:W-:Y:S02]  /*0f10*/  ULDC.64 UR4, c[0x0][0x5a0] ;  /* 0x0001680000047ab9 */ /* 0x000fe40000000a00 */
[----:B------:R-:W-:-:S04]  /*0f20*/  ISETP.NE.U32.AND P0, PT, RZ, UR4, PT ;  /* 0x00000004ff007c0c */ /* 0x000fc8000bf05070 */
[----:B------:R-:W-:-:S13]  /*0f30*/  ISETP.NE.AND.EX P0, PT, RZ, UR5, PT, P0 ;  /* 0x00000005ff007c0c */ /* 0x000fda000bf05300 */
[----:B------:R-:W-:Y:S05]  /*0f40*/  @!P0 BRA `(.L_x_9) ;  /* 0x00000000001c8947 */ /* 0x000fea0003800000 */
[----:B0-----:R-:W0:Y:S02]  /*0f50*/  LDC.64 R8, c[0x0][0x5a0] ;  /* 0x00016800ff087b82 */ /* 0x001e240000000a00 */
[----:B0-----:R-:W2:Y:S02]  /*0f60*/  LDG.E.64 R8, desc[UR36][R8.64] ;  /* 0x0000002408087981 */ /* 0x001ea4000c1e1b00 */
[----:B--2---:R-:W-:-:S04]  /*0f70*/  ISETP.NE.U32.AND P0, PT, R8, RZ, PT ;  /* 0x000000ff0800720c */ /* 0x004fc80003f05070 */
[----:B------:R-:W-:-:S13]  /*0f80*/  ISETP.NE.AND.EX P0, PT, R9, RZ, PT, P0 ;  /* 0x000000ff0900720c */ /* 0x000fda0003f05300 */
[----:B------:R-:W-:Y:S05]  /*0f90*/  @!P0 BRA `(.L_x_9) ;  /* 0x0000000000088947 */ /* 0x000fea0003800000 */
[----:B-1----:R0:W5:Y:S01]  /*0fa0*/  LD.E R43, desc[UR36][R8.64] ;  /* 0x00000024082b7980 */ /* 0x002162000c101900 */
[----:B------:R-:W-:Y:S05]  /*0fb0*/  BRA `(.L_x_10) ;  /* 0x0000000000247947 */ /* 0x000fea0003800000 */
.L_x_9:
[----:B------:R-:W-:Y:S02]  /*0fc0*/  ULDC.64 UR4, c[0x0][0x590] ;  /* 0x0001640000047ab9 */ /* 0x000fe40000000a00 */
[----:B------:R-:W-:-:S04]  /*0fd0*/  ISETP.NE.U32.AND P0, PT, RZ, UR4, PT ;  /* 0x00000004ff007c0c */ /* 0x000fc8000bf05070 */
[----:B------:R-:W-:-:S13]  /*0fe0*/  ISETP.NE.AND.EX P0, PT, RZ, UR5, PT, P0 ;  /* 0x00000005ff007c0c */ /* 0x000fda000bf05300 */
[----:B------:R-:W-:Y:S05]  /*0ff0*/  @!P0 BRA `(.L_x_11) ;  /* 0x00000000000c8947 */ /* 0x000fea0003800000 */
[----:B0-----:R-:W1:Y:S02]  /*1000*/  LDC.64 R8, c[0x0][0x590] ;  /* 0x00016400ff087b82 */ /* 0x001e640000000a00 */
[----:B-1----:R1:W5:Y:S01]  /*1010*/  LDG.E R43, desc[UR36][R8.64] ;  /* 0x00000024082b7981 */ /* 0x002362000c1e1900 */
[----:B------:R-:W-:Y:S05]  /*1020*/  BRA `(.L_x_10) ;  /* 0x0000000000087947 */ /* 0x000fea0003800000 */
.L_x_11:
[----:B------:R-:W-:Y:S02]  /*1030*/  ULDC UR4, c[0x0][0x584] ;  /* 0x0001610000047ab9 */ /* 0x000fe40000000800 */
[----:B-1----:R-:W-:-:S07]  /*1040*/  IMAD.U32 R43, RZ, RZ, UR4 ;  /* 0x00000004ff2b7e24 */ /* 0x002fce000f8e00ff */
.L_x_10:
[----:B------:R-:W2:Y:S01]  /*1050*/  LDC R23, c[0x0][0x65c] ;  /* 0x00019700ff177b82 */ /* 0x000ea20000000800 */
[----:B------:R-:W-:Y:S01]  /*1060*/  ULDC UR6, c[0x0][0x28c] ;  /* 0x0000a30000067ab9 */ /* 0x000fe20000000800 */
[----:B------:R-:W-:Y:S01]  /*1070*/  ISETP.NE.AND P0, PT, R10, 0x2, PT ;  /* 0x000000020a00780c */ /* 0x000fe20003f05270 */
[----:B------:R-:W-:Y:S01]  /*1080*/  UIADD3 UR6, UR6, 0x1f, URZ ;  /* 0x0000001f06067890 */ /* 0x000fe2000fffe03f */
[----:B01----:R-:W-:Y:S01]  /*1090*/  IMAD.U32 R8, RZ, RZ, UR12 ;  /* 0x0000000cff087e24 */ /* 0x003fe2000f8e00ff */
[----:B------:R-:W-:Y:S01]  /*10a0*/  UMOV UR38, URZ ;  /* 0x0000003f00267c82 */ /* 0x000fe20008000000 */
[----:B------:R-:W-:Y:S01]  /*10b0*/  UMOV UR39, URZ ;  /* 0x0000003f00277c82 */ /* 0x000fe20008000000 */
[----:B------:R-:W-:Y:S01]  /*10c0*/  USHF.R.S32.HI UR7, URZ, 0x1f, UR6 ;  /* 0x0000001f3f077899 */ /* 0x000fe20008011406 */
[----:B------:R-:W-:-:S03]  /*10d0*/  ULDC.64 UR8, c[0x0][0x650] ;  /* 0x0001940000087ab9 */ /* 0x000fc60000000a00 */
[----:B------:R-:W-:-:S04]  /*10e0*/  ULEA.HI UR7, UR7, UR6, URZ, 0x5 ;  /* 0x0000000607077291 */ /* 0x000fc8000f8f283f */
[----:B------:R-:W-:Y:S01]  /*10f0*/  USHF.R.S32.HI UR40, URZ, 0x5, UR7 ;  /* 0x000000053f287899 */ /* 0x000fe20008011407 */
[----:B--2---:R-:W-:-:S13]  /*1100*/  ISETP.NE.AND P1, PT, R23, 0x1, PT ;  /* 0x000000011700780c */ /* 0x004fda0003f25270 */
[----:B------:R-:W0:Y:S01]  /*1110*/  @P1 LDC R19, c[0x0][0x10] ;  /* 0x00000400ff131b82 */ /* 0x000e220000000800 */
[----:B------:R-:W-:Y:S02]  /*1120*/  @P1 IMAD.MOV.U32 R7, RZ, RZ, RZ ;  /* 0x000000ffff071224 */ /* 0x000fe400078e00ff */
[----:B------:R-:W-:-:S05]  /*1130*/  @P1 IMAD.MOV.U32 R9, RZ, RZ, RZ ;  /* 0x000000ffff091224 */ /* 0x000fca00078e00ff */
[----:B------:R-:W1:Y:S01]  /*1140*/  @!P1 LDC R11, c[0x0][0xc] ;  /* 0x00000300ff0b9b82 */ /* 0x000e620000000800 */
[----:B------:R-:W-:Y:S01]  /*1150*/  ULDC UR4, c[0x0][0xc] ;  /* 0x0000030000047ab9 */ /* 0x000fe20000000800 */
[----:B------:R-:W-:Y:S02]  /*1160*/  ULDC UR5, c[0x0][0x10] ;  /* 0x0000040000057ab9 */ /* 0x000fe40000000800 */
[----:B------:R-:W-:-:S04]  /*1170*/  UIMAD.WIDE.U32 UR4, UR4, UR5, URZ ;  /* 0x00000005040472a5 */ /* 0x000fc8000f8e003f */
[----:B------:R-:W2:Y:S01]  /*1180*/  LDC R12, c[0x0][0x14] ;  /* 0x00000500ff0c7b82 */ /* 0x000ea20000000800 */
[----:B0-----:R-:W-:-:S04]  /*1190*/  @P1 IMAD.WIDE.U32 R18, R19, UR12, R6 ;  /* 0x0000000c13121c25 */ /* 0x001fc8000f8e0006 */
[----:B------:R-:W-:Y:S02]  /*11a0*/  @P1 IMAD.IADD R2, R19, 0x1, R9 ;  /* 0x0000000113021824 */ /* 0x000fe400078e0209 */
[----:B------:R-:W-:Y:S02]  /*11b0*/  IMAD.MOV.U32 R9, RZ, RZ, RZ ;  /* 0x000000ffff097224 */ /* 0x000fe400078e00ff */
[----:B-1----:R-:W-:-:S04]  /*11c0*/  @!P1 IMAD.WIDE.U32 R8, R6, R11, R8 ;  /* 0x0000000b06089225 */ /* 0x002fc800078e0008 */
[----:B------:R-:W-:Y:S02]  /*11d0*/  @!P1 IMAD.MOV.U32 R18, RZ, RZ, R8 ;  /* 0x000000ffff129224 */ /* 0x000fe400078e0008 */
[----:B--2---:R-:W-:-:S04]  /*11e0*/  IMAD.WIDE.U32 R14, R12, UR4, RZ ;  /* 0x000000040c0e7c25 */ /* 0x004fc8000f8e00ff */
[----:B------:R-:W-:Y:S01]  /*11f0*/  IMAD R11, R12, UR5, RZ ;  /* 0x000000050c0b7c24 */ /* 0x000fe2000f8e02ff */
[----:B------:R0:W-:Y:S01]  /*1200*/  STL.64 [R1], R14 ;  /* 0x0000000e01007387 */ /* 0x0001e20000100a00 */
[----:B------:R-:W-:Y:S02]  /*1210*/  @!P1 IMAD.MOV.U32 R2, RZ, RZ, R9 ;  /* 0x000000ffff029224 */ /* 0x000fe400078e0009 */
[----:B------:R-:W-:Y:S01]  /*1220*/  IMAD.IADD R11, R15, 0x1, R11 ;  /* 0x000000010f0b7824 */ /* 0x000fe200078e020b */
[----:B------:R-:W-:Y:S06]  /*1230*/  @P0 BRA `(.L_x_12) ;  /* 0x0000000000280947 */ /* 0x000fec0003800000 */
[----:B------:R-:W-:Y:S01]  /*1240*/  UIMAD.WIDE.U32 UR4, UR40, -0x45306eb3, URZ ;  /* 0xbacf914d280478a5 */ /* 0x000fe2000f8e003f */
[----:B------:R-:W-:Y:S01]  /*1250*/  IADD3 R18, P0, R18, R14, RZ ;  /* 0x0000000e12127210 */ /* 0x000fe20007f1e0ff */
[----:B------:R-:W-:Y:S02]  /*1260*/  UISETP.GE.U32.AND UP0, UPT, UR40, 0x25, UPT ;  /* 0x000000252800788c */ /* 0x000fe4000bf06070 */
[----:B------:R-:W-:Y:S02]  /*1270*/  UIADD3 UR4, -UR5, UR40, URZ ;  /* 0x0000002805047290 */ /* 0x000fe4000fffe13f */
[----:B------:R-:W-:Y:S01]  /*1280*/  IMAD.X R2, R11, 0x1, R2, P0 ;  /* 0x000000010b027824 */ /* 0x000fe200000e0602 */
[----:B------:R-:W-:Y:S01]  /*1290*/  UMOV UR39, URZ ;  /* 0x0000003f00277c82 */ /* 0x000fe20008000000 */
[----:B------:R-:W-:-:S04]  /*12a0*/  ULEA.HI UR4, UR4, UR5, URZ, 0x1f ;  /* 0x0000000504047291 */ /* 0x000fc8000f8ff83f */
[----:B------:R-:W-:-:S04]  /*12b0*/  USHF.R.U32.HI UR4, URZ, 0x5, UR4 ;  /* 0x000000053f047899 */ /* 0x000fc80008011604 */
[----:B------:R-:W-:Y:S02]  /*12c0*/  @UP0 ULOP3.LUT UR39, UR4, 0x1, URZ, 0xc0, !UPT ;  /* 0x0000000104270892 */ /* 0x000fe4000f8ec03f */
[----:B------:R-:W-:-:S12]  /*12d0*/  UIMAD UR38, UR4, -0x25, UR40 ;  /* 0xffffffdb042678a4 */ /* 0x000fd8000f8e0228 */
.L_x_12:
[----:B------:R-:W-:Y:S01]  /*12e0*/  ISETP.GE.U32.AND P0, PT, R18, UR8, PT ;  /* 0x0000000812007c0c */ /* 0x000fe2000bf06070 */
[----:B------:R-:W-:Y:S01]  /*12f0*/  IMAD.MOV.U32 R19, RZ, RZ, -0x1 ;  /* 0xffffffffff137424 */ /* 0x000fe200078e00ff */
[----:B------:R-:W-:Y:S01]  /*1300*/  PRMT R8, RZ, 0x7610, R8 ;  /* 0x00007610ff087816 */ /* 0x000fe20000000008 */
[----:B------:R-:W-:Y:S01]  /*1310*/  IMAD.MOV.U32 R22, RZ, RZ, -0x1 ;  /* 0xffffffffff167424 */ /* 0x000fe200078e00ff */
[----:B------:R-:W-:Y:S01]  /*1320*/  ISETP.GE.U32.AND.EX P0, PT, R2, UR9, PT, P0 ;  /* 0x0000000902007c0c */ /* 0x000fe2000bf06100 */
[----:B------:R-:W-:-:S12]  /*1330*/  IMAD.MOV.U32 R17, RZ, RZ, -0x1 ;  /* 0xffffffffff117424 */ /* 0x000fd800078e00ff */
[----:B------:R-:W-:Y:S05]  /*1340*/  @P0 BRA `(.L_x_13) ;  /* 0x0000000400280947 */ /* 0x000fea0003800000 */
[----:B------:R-:W1:Y:S01]  /*1350*/  LDC.64 R26, c[0x0][0x628] ;  /* 0x00018a00ff1a7b82 */ /* 0x000e620000000a00 */
[----:B------:R-:W-:Y:S02]  /*1360*/  IMAD.MOV.U32 R8, RZ, RZ, R18 ;  /* 0x000000ffff087224 */ /* 0x000fe400078e0012 */
[----:B------:R-:W-:-:S05]  /*1370*/  IMAD.MOV.U32 R9, RZ, RZ, R2 ;  /* 0x000000ffff097224 */ /* 0x000fca00078e0002 */
[----:B------:R-:W2:Y:S08]  /*1380*/  LDC R10, c[0x0][0x630] ;  /* 0x00018c00ff0a7b82 */ /* 0x000eb00000000800 */
[----:B------:R-:W3:Y:S01]  /*1390*/  LDC.64 R28, c[0x0][0x620] ;  /* 0x00018800ff1c7b82 */ /* 0x000ee20000000a00 */
[----:B-1----:R-:W-:-:S04]  /*13a0*/  ISETP.NE.U32.AND P0, PT, R26, RZ, PT ;  /* 0x000000ff1a00720c */ /* 0x002fc80003f05070 */
[----:B------:R-:W-:-:S13]  /*13b0*/  ISETP.NE.AND.EX P0, PT, R27, RZ, PT, P0 ;  /* 0x000000ff1b00720c */ /* 0x000fda0003f05300 */
[----:B--23--:R-:W-:Y:S05]  /*13c0*/  @!P0 BRA `(.L_x_14) ;  /* 0x0000000000288947 */ /* 0x00cfea0003800000 */
[----:B0-----:R-:W0:Y:S02]  /*13d0*/  LDC R15, c[0x0][0x634] ;  /* 0x00018d00ff0f7b82 */ /* 0x001e240000000800 */
[----:B0-----:R-:W-:-:S05]  /*13e0*/  IADD3 R15, P0, R18, R15, RZ ;  /* 0x0000000f120f7210 */ /* 0x001fca0007f1e0ff */
[----:B------:R-:W-:-:S04]  /*13f0*/  IMAD.X R17, RZ, RZ, R2, P0 ;  /* 0x000000ffff117224 */ /* 0x000fc800000e0602 */
[----:B------:R-:W-:-:S04]  /*1400*/  IMAD.WIDE.U32 R8, R17, R26, RZ ;  /* 0x0000001a11087225 */ /* 0x000fc800078e00ff */
[----:B------:R-:W-:-:S04]  /*1410*/  IMAD.WIDE.U32 R12, P0, R15, R27, R8 ;  /* 0x0000001b0f0c7225 */ /* 0x000fc80007800008 */
[----:B------:R-:W-:-:S04]  /*1420*/  IMAD.WIDE.U32 R8, R15, R26, RZ ;  /* 0x0000001a0f087225 */ /* 0x000fc800078e00ff */
[----:B------:R-:W-:Y:S01]  /*1430*/  IMAD.X R15, RZ, RZ, RZ, P0 ;  /* 0x000000ffff0f7224 */ /* 0x000fe200000e06ff */
[----:B------:R-:W-:Y:S01]  /*1440*/  IADD3 RZ, P0, R9, R12, RZ ;  /* 0x0000000c09ff7210 */ /* 0x000fe20007f1e0ff */
[----:B------:R-:W-:-:S04]  /*1450*/  IMAD.MOV.U32 R14, RZ, RZ, R13 ;  /* 0x000000ffff0e7224 */ /* 0x000fc800078e000d */
[----:B------:R-:W-:-:S08]  /*1460*/  IMAD.WIDE.U32.X R8, R17, R27, R14, P0 ;  /* 0x0000001b11087225 */ /* 0x000fd000000e040e */
.L_x_14:
[----:B------:R-:W1:Y:S01]  /*1470*/  LDC.64 R30, c[0x0][0x640] ;  /* 0x00019000ff1e7b82 */ /* 0x000e620000000a00 */
[-CC-:B------:R-:W-:Y:S01]  /*1480*/  SHF.R.U64 R32, R8, R10.reuse, R9.reuse ;  /* 0x0000000a08207219 */ /* 0x180fe20000001209 */
[----:B------:R-:W-:Y:S01]  /*1490*/  IMAD.MOV.U32 R19, RZ, RZ, R2 ;  /* 0x000000ffff137224 */ /* 0x000fe200078e0002 */
[----:B------:R-:W-:Y:S02]  /*14a0*/  SHF.R.U32.HI R8, RZ, R10, R9 ;  /* 0x0000000aff087219 */ /* 0x000fe40000011609 */
[----:B------:R-:W-:-:S03]  /*14b0*/  IADD3 R13, P0, RZ, -R32, RZ ;  /* 0x80000020ff0d7210 */ /* 0x000fc60007f1e0ff */
[----:B------:R-:W2:Y:S02]  /*14c0*/  LDC R12, c[0x0][0x618] ;  /* 0x00018600ff0c7b82 */ /* 0x000ea40000000800 */
[----:B------:R-:W-:-:S04]  /*14d0*/  IMAD.X R9, RZ, RZ, ~R8, P0 ;  /* 0x000000ffff097224 */ /* 0x000fc800000e0e08 */
[-C--:B------:R-:W-:Y:S02]  /*14e0*/  IMAD R10, R9, R28.reuse, RZ ;  /* 0x0000001c090a7224 */ /* 0x080fe400078e02ff */
[----:B0-----:R-:W0:Y:S01]  /*14f0*/  LDC R14, c[0x0][0x608] ;  /* 0x00018200ff0e7b82 */ /* 0x001e220000000800 */
[----:B------:R-:W-:-:S04]  /*1500*/  IMAD.WIDE.U32 R8, R13, R28, R18 ;  /* 0x0000001c0d087225 */ /* 0x000fc800078e0012 */
[----:B------:R-:W-:Y:S02]  /*1510*/  IMAD R13, R13, R29, R10 ;  /* 0x0000001d0d0d7224 */ /* 0x000fe400078e020a */
[----:B------:R-:W-:Y:S01]  /*1520*/  IMAD.MOV.U32 R29, RZ, RZ, 0x1 ;  /* 0x00000001ff1d7424 */ /* 0x000fe200078e00ff */
[----:B------:R-:W3:Y:S01]  /*1530*/  LDC R26, c[0x0][0x658] ;  /* 0x00019600ff1a7b82 */ /* 0x000ee20000000800 */
[----:B------:R-:W-:Y:S01]  /*1540*/  IMAD.IADD R9, R9, 0x1, R13 ;  /* 0x0000000109097824 */ /* 0x000fe200078e020d */
[----:B-1----:R-:W-:Y:S01]  /*1550*/  ISETP.NE.U32.AND P0, PT, R30, RZ, PT ;  /* 0x000000ff1e00720c */ /* 0x002fe20003f05070 */
[----:B------:R-:W-:-:S03]  /*1560*/  IMAD.MOV.U32 R13, RZ, RZ, -0x1 ;  /* 0xffffffffff0d7424 */ /* 0x000fc600078e00ff */
[----:B------:R-:W-:Y:S02]  /*1570*/  ISETP.NE.AND.EX P0, PT, R31, RZ, PT, P0 ;  /* 0x000000ff1f00720c */ /* 0x000fe40003f05300 */
[----:B------:R-:W1:Y:S01]  /*1580*/  LDC R25, c[0x0][0x600] ;  /* 0x00018000ff197b82 */ /* 0x000e620000000800 */
[-CC-:B--2---:R-:W-:Y:S02]  /*1590*/  SHF.R.U64 R22, R8, R12.reuse, R9.reuse ;  /* 0x0000000c08167219 */ /* 0x184fe40000001209 */
[----:B------:R-:W-:-:S05]  /*15a0*/  SHF.R.U32.HI R9, RZ, R12, R9 ;  /* 0x0000000cff097219 */ /* 0x000fca0000011609 */
[----:B------:R-:W2:Y:S01]  /*15b0*/  LDC R19, c[0x0][0x648] ;  /* 0x00019200ff137b82 */ /* 0x000ea20000000800 */
[-CC-:B0-----:R-:W-:Y:S02]  /*15c0*/  SHF.R.U64 R33, R22, R14.reuse, R9.reuse ;  /* 0x0000000e16217219 */ /* 0x181fe40000001209 */
[----:B------:R-:W-:-:S05]  /*15d0*/  SHF.R.U32.HI R9, RZ, R14, R9 ;  /* 0x0000000eff097219 */ /* 0x000fca0000011609 */
[----:B------:R-:W0:Y:S01]  /*15e0*/  LDC R27, c[0x0][0x638] ;  /* 0x00018e00ff1b7b82 */ /* 0x000e220000000800 */
[-C--:B---3--:R-:W-:Y:S02]  /*15f0*/  SHF.L.U32 R8, R13, R26.reuse, RZ ;  /* 0x0000001a0d087219 */ /* 0x088fe400000006ff */
[--C-:B------:R-:W-:Y:S02]  /*1600*/  SHF.R.U64 R34, R33, R26, R9.reuse ;  /* 0x0000001a21227219 */ /* 0x100fe40000001209 */
[----:B------:R-:W-:Y:S02]  /*1610*/  LOP3.LUT R10, RZ, R8, RZ, 0x33, !PT ;  /* 0x00000008ff0a7212 */ /* 0x000fe400078e33ff */
[----:B------:R-:W-:Y:S01]  /*1620*/  SHF.R.U32.HI R9, RZ, R26, R9 ;  /* 0x0000001aff097219 */ /* 0x000fe20000011609 */
[----:B------:R-:W3:Y:S01]  /*1630*/  LDC R28, c[0x0][0x610] ;  /* 0x00018400ff1c7b82 */ /* 0x000ee20000000800 */
[----:B------:R-:W-:Y:S01]  /*1640*/  IMAD.MOV.U32 R8, RZ, RZ, R34 ;  /* 0x000000ffff087224 */ /* 0x000fe200078e0022 */
[----:B------:R-:W-:Y:S06]  /*1650*/  @!P0 BRA `(.L_x_15) ;  /* 0x0000000000288947 */ /* 0x000fec0003800000 */
[----:B------:R-:W4:Y:S02]  /*1660*/  LDC R15, c[0x0][0x64c] ;  /* 0x00019300ff0f7b82 */ /* 0x000f240000000800 */
[----:B----4-:R-:W-:-:S05]  /*1670*/  IADD3 R15, P0, R34, R15, RZ ;  /* 0x0000000f220f7210 */ /* 0x010fca0007f1e0ff */
        /* <DEDUP_REMOVED lines=8> */
.L_x_15:
[----:B--2---:R-:W-:Y:S01]  /*1700*/  SHF.R.U64 R8, R8, R19, R9 ;  /* 0x0000001308087219 */ /* 0x004fe20000001209 */
[----:B-1----:R-:W-:Y:S01]  /*1710*/  VIADD R9, R25, 0xffffffff ;  /* 0xffffffff19097836 */ /* 0x002fe20000000000 */
[----:B------:R-:W-:Y:S01]  /*1720*/  SHF.L.U32 R7, R29, R26, RZ ;  /* 0x0000001a1d077219 */ /* 0x000fe200000006ff */
[----:B------:R-:W-:Y:S01]  /*1730*/  @P1 IMAD R20, R21, R24, R6 ;  /* 0x0000001815141224 */ /* 0x000fe200078e0206 */
[----:B------:R-:W-:Y:S01]  /*1740*/  LOP3.LUT R10, R33, R10, RZ, 0xc0, !PT ;  /* 0x0000000a210a7212 */ /* 0x000fe200078ec0ff */
[----:B------:R-:W-:Y:S01]  /*1750*/  IMAD.MOV R12, RZ, RZ, -R8 ;  /* 0x000000ffff0c7224 */ /* 0x000fe200078e0a08 */
[----:B------:R-:W-:Y:S01]  /*1760*/  LOP3.LUT R9, R22, R9, RZ, 0xc0, !PT ;  /* 0x0000000916097212 */ /* 0x000fe200078ec0ff */
[----:B------:R-:W-:Y:S02]  /*1770*/  IMAD.MOV.U32 R17, RZ, RZ, R32 ;  /* 0x000000ffff117224 */ /* 0x000fe400078e0020 */
[----:B------:R-:W-:Y:S02]  /*1780*/  IMAD R7, R7, R8, R10 ;  /* 0x0000000807077224 */ /* 0x000fe400078e020a */
[----:B0-----:R-:W-:-:S02]  /*1790*/  IMAD R6, R12, R27, R34 ;  /* 0x0000001b0c067224 */ /* 0x001fc400078e0222 */
[----:B---3--:R-:W-:Y:S02]  /*17a0*/  IMAD R19, R7, R28, R20 ;  /* 0x0000001c07137224 */ /* 0x008fe400078e0214 */
[----:B------:R-:W-:Y:S02]  /*17b0*/  IMAD R6, R6, R25, R9 ;  /* 0x0000001906067224 */ /* 0x000fe400078e0209 */
[----:B------:R-:W-:-:S03]  /*17c0*/  IMAD.MOV.U32 R8, RZ, RZ, 0x1 ;  /* 0x00000001ff087424 */ /* 0x000fc600078e00ff */
[----:B------:R-:W-:Y:S02]  /*17d0*/  SEL R22, R6, R19, !P1 ;  /* 0x0000001306167207 */ /* 0x000fe40004800000 */
[----:B------:R-:W-:-:S07]  /*17e0*/  SEL R19, R19, R6, !P1 ;  /* 0x0000000613137207 */ /* 0x000fce0004800000 */
.L_x_13:
[----:B------:R-:W-:Y:S05]  /*17f0*/  @!P2 BRA `(.L_x_16) ;  /* 0x00000000000ca947 */ /* 0x000fea0003800000 */
[----:B------:R-:W-:Y:S01]  /*1800*/  UCGABAR_WAIT ;  /* 0x0000000000007dc7 */ /* 0x000fe20008000000 */
[----:B------:R-:W-:Y:S01]  /*1810*/  CCTL.IVALL ;  /* 0x00000000ff00798f */ /* 0x000fe20002000000 */
[----:B------:R-:W-:Y:S05]  /*1820*/  BRA `(.L_x_17) ;  /* 0x0000000000047947 */ /* 0x000fea0003800000 */
.L_x_16:
[----:B------:R-:W-:Y:S06]  /*1830*/  BAR.SYNC.DEFER_BLOCKING 0x0 ;  /* 0x0000000000007b1d */ /* 0x000fec0000010000 */
.L_x_17:
[----:B------:R-:W-:Y:S05]  /*1840*/  @!P4 BRA `(.L_x_18) ;  /* 0x0000002400d8c947 */ /* 0x000fea0003800000 */
[----:B------:R-:W-:-:S13]  /*1850*/  ISETP.GT.U32.AND P0, PT, R35, 0x1, PT ;  /* 0x000000012300780c */ /* 0x000fda0003f04070 */
[----:B------:R-:W-:Y:S05]  /*1860*/  @P0 EXIT ;  /* 0x000000000000094d */ /* 0x000fea0003800000 */
.L_x_19:
[----:B------:R-:W-:-:S08]  /*1870*/  NOP ;  /* 0x0000000000007918 */ /* 0x000fd00000000000 */
[----:B------:R-:W1:Y:S02]  /*1880*/  USETMAXREG.TRY_ALLOC.CTAPOOL UP0, 0xe8 ;  /* 0x000000e8000079c8 */ /* 0x000e640008000600 */
[----:B-1----:R-:W-:-:S13]  /*1890*/  PLOP3.LUT P0, PT, PT, PT, UP0, 0x80, 0x0 ;  /* 0x000000000000781c */ /* 0x002fda0003f0f008 */
[----:B------:R-:W-:Y:S05]  /*18a0*/  @!P0 BRA `(.L_x_19) ;  /* 0xfffffffc00f08947 */ /* 0x000fea000383ffff */
[----:B------:R-:W-:-:S13]  /*18b0*/  LOP3.LUT P0, RZ, R8, 0xff, RZ, 0xc0, !PT ;  /* 0x000000ff08ff7812 */ /* 0x000fda000780c0ff */
[----:B------:R-:W-:Y:S05]  /*18c0*/  @!P0 EXIT ;  /* 0x000000000000894d */ /* 0x000fea0003800000 */
[----:B------:R-:W2:Y:S01]  /*18d0*/  LDL.64 R12, [R1] ;  /* 0x00000000010c7983 */ /* 0x000ea20000100a00 */
[----:B------:R-:W1:Y:S01]  /*18e0*/  S2UR UR4, SR_CgaCtaId ;  /* 0x00000000000479c3 */ /* 0x000e620000008800 */
[CC--:B------:R-:W-:Y:S01]  /*18f0*/  LEA.HI R0, R5.reuse, R4.reuse, RZ, 0x2 ;  /* 0x0000000405007211 */ /* 0x0c0fe200078f10ff */
[----:B------:R-:W-:Y:S01]  /*1900*/  UMOV UR41, 0x400 ;  /* 0x0000040000297882 */ /* 0x000fe20000000000 */
[----:B------:R-:W-:Y:S01]  /*1910*/  LEA.HI R5, R5, R4, RZ, 0x5 ;  /* 0x0000000405057211 */ /* 0x000fe200078f28ff */
[----:B------:R-:W-:Y:S01]  /*1920*/  UISETP.LT.AND UP0, UPT, UR40, 0x1, UPT ;  /* 0x000000012800788c */ /* 0x000fe2000bf01270 */
[--C-:B------:R-:W-:Y:S01]  /*1930*/  SHF.R.S32.HI R44, RZ, 0x2, R0.reuse ;  /* 0x00000002ff2c7819 */ /* 0x100fe20000011400 */
[----:B------:R-:W-:Y:S01]  /*1940*/  UIADD3 UR5, UR43, -0x1, URZ ;  /* 0xffffffff2b057890 */ /* 0x000fe2000fffe03f */
[----:B------:R-:W-:Y:S01]  /*1950*/  SHF.R.S32.HI R7, RZ, 0x1f, R0 ;  /* 0x0000001fff077819 */ /* 0x000fe20000011400 */
[----:B------:R-:W3:Y:S01]  /*1960*/  LDC R50, c[0x0][0x658] ;  /* 0x00019600ff327b82 */ /* 0x000ee20000000800 */
[----:B------:R-:W-:Y:S01]  /*1970*/  LOP3.LUT R3, R0, 0xfffffffc, RZ, 0xc0, !PT ;  /* 0xfffffffc00037812 */ /* 0x000fe200078ec0ff */
[----:B------:R-:W-:Y:S01]  /*1980*/  USEL UR42, UR40, 0x1, UP0 ;  /* 0x00000001282a7887 */ /* 0x000fe20008000000 */
[----:B------:R-:W-:Y:S01]  /*1990*/  LEA.HI R7, R7, R44, RZ, 0x3 ;  /* 0x0000002c07077211 */ /* 0x000fe200078f18ff */
[----:B------:R-:W-:Y:S01]  /*19a0*/  UISETP.NE.AND UP0, UPT, UR5, URZ, UPT ;  /* 0x0000003f0500728c */ /* 0x000fe2000bf05270 */
[----:B------:R-:W-:Y:S01]  /*19b0*/  SHF.R.S32.HI R5, RZ, 0x5, R5 ;  /* 0x00000005ff057819 */ /* 0x000fe20000011405 */
[----:B------:R-:W-:Y:S01]  /*19c0*/  IMAD.IADD R3, R4, 0x1, -R3 ;  /* 0x0000000104037824 */ /* 0x000fe200078e0a03 */
[----:B------:R-:W-:Y:S01]  /*19d0*/  LOP3.LUT R7, R7, 0xfffffff8, RZ, 0xc0, !PT ;  /* 0xfffffff807077812 */ /* 0x000fe200078ec0ff */
[----:B------:R-:W4:Y:S01]  /*19e0*/  LDC.64 R48, c[0x0][0x5c8] ;  /* 0x00017200ff307b82 */ /* 0x000f220000000a00 */
[----:B------:R-:W-:Y:S01]  /*19f0*/  USEL UR7, URZ, 0x1, UP0 ;  /* 0x000000013f077887 */ /* 0x000fe20008000000 */
[----:B------:R-:W-:Y:S01]  /*1a00*/  IMAD.SHL.U32 R46, R3, 0x2, RZ ;  /* 0x00000002032e7824 */ /* 0x000fe200078e00ff */
[----:B------:R-:W-:Y:S01]  /*1a10*/  ULDC UR8, c[0x0][0x284] ;  /* 0x0000a10000087ab9 */ /* 0x000fe20000000800 */
[----:B------:R-:W-:Y:S01]  /*1a20*/  IMAD.IADD R44, R44, 0x1, -R7 ;  /* 0x000000012c2c7824 */ /* 0x000fe200078e0a07 */
[----:B------:R-:W-:Y:S01]  /*1a30*/  LOP3.LUT R56, R16, 0x1, RZ, 0xfc, !PT ;  /* 0x0000000110387812 */ /* 0x000fe200078efcff */
[----:B------:R-:W-:Y:S01]  /*1a40*/  IMAD.MOV.U32 R7, RZ, RZ, 0x1 ;  /* 0x00000001ff077424 */ /* 0x000fe200078e00ff */
[----:B------:R-:W-:Y:S01]  /*1a50*/  SHF.R.S32.HI R47, RZ, 0x1f, R46 ;  /* 0x0000001fff2f7819 */ /* 0x000fe2000001142e */
[----:B------:R-:W0:Y:S01]  /*1a60*/  LDC R0, c[0x0][0x288] ;  /* 0x0000a200ff007b82 */ /* 0x000e220000000800 */
[--C-:B------:R-:W-:Y:S01]  /*1a70*/  SHF.R.S32.HI R45, RZ, 0x1f, R44.reuse ;  /* 0x0000001fff2d7819 */ /* 0x100fe2000001142c */
[----:B-1----:R-:W-:Y:S01]  /*1a80*/  ULEA UR41, UR4, UR41, 0x18 ;  /* 0x0000002904297291 */ /* 0x002fe2000f8ec03f */
[C-C-:B------:R-:W-:Y:S01]  /*1a90*/  IMAD R55, R5.reuse, -0x10, -R44.reuse ;  /* 0xfffffff005377824 */ /* 0x140fe200078e0a2c */
[----:B------:R-:W-:Y:S01]  /*1aa0*/  USHF.L.U32 UR4, UR5, 0x3, URZ ;  /* 0x0000000305047899 */ /* 0x000fe2000800063f */
[----:B------:R-:W-:Y:S01]  /*1ab0*/  IMAD.U32 R57, RZ, RZ, UR7 ;  /* 0x00000007ff397e24 */ /* 0x000fe2000f8e00ff */
[----:B------:R-:W-:Y:S01]  /*1ac0*/  UIADD3 UR5, UR41, 0x25380, URZ ;  /* 0x0002538029057890 */ /* 0x000fe2000fffe03f */
[----:B------:R-:W-:Y:S01]  /*1ad0*/  IMAD.WIDE R44, R5, 0x10, R44 ;  /* 0x00000010052c7825 */ /* 0x000fe200078e022c */
[----:B------:R-:W1:Y:S01]  /*1ae0*/  LDC R52, c[0x0][0x600] ;  /* 0x00018000ff347b82 */ /* 0x000e620000000800 */
[----:B------:R-:W-:-:S02]  /*1af0*/  UIADD3 UR6, UR41, 0x380, URZ ;  /* 0x0000038029067890 */ /* 0x000fc4000fffe03f */
[----:B------:R-:W-:Y:S01]  /*1b00*/  IMAD.MOV.U32 R5, RZ, RZ, -0x1 ;  /* 0xffffffffff057424 */ /* 0x000fe200078e00ff */
[----:B------:R-:W-:Y:S01]  /*1b10*/  USHF.R.U32.HI UR5, URZ, 0x4, UR5 ;  /* 0x000000043f057899 */ /* 0x000fe20008011605 */
[----:B------:R-:W-:Y:S01]  /*1b20*/  VIADD R55, R55, UR8 ;  /* 0x0000000837377c36 */ /* 0x000fe20008000000 */
[----:B------:R-:W-:Y:S02]  /*1b30*/  USHF.R.U32.HI UR6, URZ, 0x4, UR6 ;  /* 0x000000043f067899 */ /* 0x000fe40008011606 */
[-C--:B---3--:R-:W-:Y:S01]  /*1b40*/  SHF.L.U32 R5, R5, R50.reuse, RZ ;  /* 0x0000003205057219 */ /* 0x088fe200000006ff */
[----:B------:R-:W-:Y:S01]  /*1b50*/  UIADD3 UR48, UR41, 0x260, URZ ;  /* 0x0000026029307890 */ /* 0x000fe2000fffe03f */
[C---:B----4-:R-:W-:Y:S01]  /*1b60*/  SHF.L.U64.HI R49, R48.reuse, 0x3, R49 ;  /* 0x0000000330317819 */ /* 0x050fe20000010231 */
[----:B------:R-:W-:Y:S01]  /*1b70*/  ULOP3.LUT UR4, UR4, 0x8, URZ, 0xc0, !UPT ;  /* 0x0000000804047892 */ /* 0x000fe2000f8ec03f */
[----:B------:R-:W-:Y:S01]  /*1b80*/  SHF.L.U32 R50, R7, R50, RZ ;  /* 0x0000003207327219 */ /* 0x000fe200000006ff */
[----:B------:R-:W-:Y:S01]  /*1b90*/  ULOP3.LUT UR5, UR5, 0x3fff, URZ, 0xc0, !UPT ;  /* 0x00003fff05057892 */ /* 0x000fe2000f8ec03f */
[----:B------:R-:W-:Y:S01]  /*1ba0*/  IMAD.SHL.U32 R48, R48, 0x8, RZ ;  /* 0x0000000830307824 */ /* 0x000fe200078e00ff */
[----:B------:R-:W-:Y:S01]  /*1bb0*/  ULOP3.LUT UR6, UR6, 0x3fff, URZ, 0xc0, !UPT ;  /* 0x00003fff06067892 */ /* 0x000fe2000f8ec03f */
[----:B0-----:R-:W-:Y:S01]  /*1bc0*/  IMAD R51, R3, -0x2, R0 ;  /* 0xfffffffe03337824 */ /* 0x001fe200078e0200 */
[----:B------:R-:W-:Y:S01]  /*1bd0*/  LOP3.LUT R54, RZ, R5, RZ, 0x33, !PT ;  /* 0x00000005ff367212 */ /* 0x000fe200078e33ff */
[----:B------:R-:W-:-:S02]  /*1be0*/  USHF.L.U32 UR47, UR40, 0x1, URZ ;  /* 0x00000001282f7899 */ /* 0x000fc4000800063f */
[----:B------:R-:W-:Y:S02]  /*1bf0*/  UIADD3 UR42, -UR42, UR40, URZ ;  /* 0x000000282a2a7290 */ /* 0x000fe4000fffe13f */
[----:B------:R-:W-:Y:S01]  /*1c00*/  ULEA UR43, UR43, UR48, 0x3 ;  /* 0x000000302b2b7291 */ /* 0x000fe2000f8e183f */
[----:B-1----:R-:W-:Y:S01]  /*1c10*/  VIADD R52, R52, 0xffffffff ;  /* 0xffffffff34347836 */ /* 0x002fe20000000000 */
[----:B------:R-:W-:Y:S02]  /*1c20*/  ULOP3.LUT UR49, UR4, 0x8, URZ, 0x3c, !UPT ;  /* 0x0000000804317892 */ /* 0x000fe4000f8e3c3f */
[----:B------:R-:W-:Y:S02]  /*1c30*/  ULOP3.LUT UR44, UR4, 0x18, URZ, 0x3c, !UPT ;  /* 0x00000018042c7892 */ /* 0x000fe4000f8e3c3f */
[----:B------:R-:W-:Y:S02]  /*1c40*/  ULOP3.LUT UR45, UR5, 0x10000, URZ, 0xfc, !UPT ;  /* 0x00010000052d7892 */ /* 0x000fe4000f8efc3f */
[----:B------:R-:W-:Y:S01]  /*1c50*/  ULOP3.LUT UR46, UR6, 0x10000, URZ, 0xfc, !UPT ;  /* 0x00010000062e7892 */ /* 0x000fe2000f8efc3f */
[----:B--2---:R-:W-:-:S11]  /*1c60*/  SHF.L.U64.HI R53, R12, 0x1, R11 ;  /* 0x000000010c357819 */ /* 0x004fd6000001020b */
.L_x_73:
[----:B------:R-:W-:-:S04]  /*1c70*/  SHF.L.U32 R0, R57, 0x1f, RZ ;  /* 0x0000001f39007819 */ /* 0x000fc800000006ff */
[----:B------:R-:W0:Y:S02]  /*1c80*/  SYNCS.PHASECHK.TRANS64.TRYWAIT P0, [UR43+-0x8], R0 ;  /* 0xfffff800ff0075a7 */ /* 0x000e24000800016b */
[----:B01-34-:R-:W-:Y:S05]  /*1c90*/  @!P0 BRA `(.L_x_20) ;  /* 0x0000004400808947 */ /* 0x01bfea0003800000 */
.L_x_128:
[----:B------:R-:W-:Y:S02]  /*1ca0*/  ULDC UR4, c[0x0][0x28c] ;  /* 0x0000a30000047ab9 */ /* 0x000fe40000000800 */
[----:B------:R-:W-:-:S13]  /*1cb0*/  ISETP.LT.AND P0, PT, RZ, UR4, PT ;  /* 0x00000004ff007c0c */ /* 0x000fda000bf01270 */
[----:B------:R-:W-:Y:S05]  /*1cc0*/  @P0 BRA `(.L_x_21) ;  /* 0x0000000000400947 */ /* 0x000fea0003800000 */
[----:B0-----:R-:W-:Y:S01]  /*1cd0*/  MOV R0, 0x0 ;  /* 0x0000000000007802 */ /* 0x001fe20000000f00 */
[----:B------:R-:W-:Y:S01]  /*1ce0*/  ULDC.64 UR4, c[0x4][0x68] ;  /* 0x01001a0000047ab9 */ /* 0x000fe20000000a00 */
[----:B------:R-:W-:Y:S01]  /*1cf0*/  ULDC.64 UR6, c[0x4][0x8] ;  /* 0x0100020000067ab9 */ /* 0x000fe20000000a00 */
[----:B------:R-:W-:Y:S01]  /*1d00*/  IMAD.U32 R4, RZ, RZ, UR4 ;  /* 0x00000004ff047e24 */ /* 0x000fe2000f8e00ff */
[----:B------:R0:W1:Y:S01]  /*1d10*/  LDC.64 R14, c[0x4][R0] ;  /* 0x01000000000e7b82 */ /* 0x0000620000000a00 */
[----:B------:R-:W-:Y:S01]  /*1d20*/  IMAD.U32 R5, RZ, RZ, UR5 ;  /* 0x00000005ff057e24 */ /* 0x000fe2000f8e00ff */
[----:B------:R-:W-:Y:S01]  /*1d30*/  ULDC.64 UR4, c[0x4][0x70] ;  /* 0x01001c0000047ab9 */ /* 0x000fe20000000a00 */
[----:B------:R-:W-:Y:S02]  /*1d40*/  IMAD.U32 R10, RZ, RZ, UR6 ;  /* 0x00000006ff0a7e24 */ /* 0x000fe4000f8e00ff */
[----:B------:R-:W-:Y:S02]  /*1d50*/  IMAD.U32 R6, RZ, RZ, UR4 ;  /* 0x00000004ff067e24 */ /* 0x000fe4000f8e00ff */
[----:B------:R-:W-:-:S02]  /*1d60*/  IMAD.U32 R7, RZ, RZ, UR5 ;  /* 0x00000005ff077e24 */ /* 0x000fc4000f8e00ff */
[----:B------:R-:W-:Y:S02]  /*1d70*/  IMAD.U32 R11, RZ, RZ, UR7 ;  /* 0x00000007ff0b7e24 */ /* 0x000fe4000f8e00ff */
[----:B------:R-:W-:Y:S02]  /*1d80*/  IMAD.MOV.U32 R8, RZ, RZ, 0x1e1 ;  /* 0x000001e1ff087424 */ /* 0x000fe400078e00ff */
[----:B------:R-:W-:Y:S02]  /*1d90*/  IMAD.MOV.U32 R12, RZ, RZ, 0x1 ;  /* 0x00000001ff0c7424 */ /* 0x000fe400078e00ff */
[----:B0-----:R-:W-:-:S07]  /*1da0*/  IMAD.MOV.U32 R13, RZ, RZ, RZ ;  /* 0x000000ffff0d7224 */ /* 0x001fce00078e00ff */
[----:B------:R-:W-:-:S07]  /*1db0*/  LEPC R20, `(.L_x_21) ;  /* 0x000000001014794e */ /* 0x000fce0000000000 */
[----:B-1---5:R-:W-:Y:S05]  /*1dc0*/  CALL.ABS.NOINC R14 ;  /* 0x000000000e007343 */ /* 0x022fea0003c00000 */
.L_x_21:
[----:B------:R-:W-:-:S13]  /*1dd0*/  ISETP.NE.AND P0, PT, R56, 0x3, PT ;  /* 0x000000033800780c */ /* 0x000fda0003f05270 */
[----:B------:R-:W-:Y:S05]  /*1de0*/  @!P0 BRA `(.L_x_22) ;  /* 0x0000000000048947 */ /* 0x000fea0003800000 */
[----:B------:R-:W-:Y:S01]  /*1df0*/  BPT.TRAP 0x1 ;  /* 0x000000040000795c */ /* 0x000fe20000300000 */
.L_x_22:
[----:B0-----:R-:W-:Y:S02]  /*1e00*/  IMAD.U32 R3, RZ, RZ, UR38 ;  /* 0x00000026ff037e24 */ /* 0x001fe4000f8e00ff */
[----:B------:R-:W-:-:S03]  /*1e10*/  IMAD.U32 R0, RZ, RZ, UR39 ;  /* 0x00000027ff007e24 */ /* 0x000fc6000f8e00ff */
[----:B------:R-:W-:Y:S02]  /*1e20*/  LEA R3, R3, UR41, 0x3 ;  /* 0x0000002903037c11 */ /* 0x000fe4000f8e18ff */
[----:B------:R-:W-:-:S04]  /*1e30*/  SHF.L.U32 R0, R0, 0x1f, RZ ;  /* 0x0000001f00007819 */ /* 0x000fc800000006ff */
[----:B------:R0:W1:Y:S01]  /*1e40*/  SYNCS.PHASECHK.TRANS64.TRYWAIT P1, [R3+URZ], R0 ;  /* 0x00000000030075a7 */ /* 0x000062000802017f */
[----:B------:R-:W-:Y:S05]  /*1e50*/  @!P0 BRA `(.L_x_23) ;  /* 0x0000000000048947 */ /* 0x000fea0003800000 */
[----:B------:R-:W-:Y:S01]  /*1e60*/  BPT.TRAP 0x1 ;  /* 0x000000040000795c */ /* 0x000fe20000300000 */
.L_x_23:
[----:B-1----:R-:W-:Y:S05]  /*1e70*/  @P1 BRA `(.L_x_24) ;  /* 0x0000000000081947 */ /* 0x002fea0003800000 */
[----:B------:R-:W1:Y:S02]  /*1e80*/  SYNCS.PHASECHK.TRANS64.TRYWAIT P1, [R3+URZ], R0 ;  /* 0x00000000030075a7 */ /* 0x000e64000802017f */
[----:B-1----:R-:W-:Y:S05]  /*1e90*/  @!P1 BRA `(.L_x_25) ;  /* 0x0000004400189947 */ /* 0x002fea0003800000 */
.L_x_24:
[----:B------:R-:W-:Y:S05]  /*1ea0*/  WARPSYNC.ALL ;  /* 0x0000000000007948 */ /* 0x000fea0003800000 */
[----:B------:R-:W-:Y:S01]  /*1eb0*/  ULEA UR4, UR38, UR46, 0x8 ;  /* 0x0000002e26047291 */ /* 0x000fe2000f8e403f */
[----:B------:R-:W-:Y:S01]  /*1ec0*/  WARPGROUP.ARRIVE ;  /* 0x00000000000079c5 */ /* 0x000fe20000000000 */
[----:B------:R-:W-:Y:S01]  /*1ed0*/  ULEA UR6, UR38, UR45, 0x7 ;  /* 0x0000002d26067291 */ /* 0x000fe2000f8e383f */
[----:B01----:R-:W-:Y:S01]  /*1ee0*/  IMAD.U32 R0, RZ, RZ, UR42 ;  /* 0x0000002aff007e24 */ /* 0x003fe2000f8e00ff */
[----:B------:R-:W-:Y:S01]  /*1ef0*/  UMOV UR5, 0x80000020 ;  /* 0x8000002000057882 */ /* 0x000fe20000000000 */
[----:B------:R-:W-:-:S03]  /*1f00*/  UMOV UR7, 0x80000020 ;  /* 0x8000002000077882 */ /* 0x000fc60000000000 */
[----:B------:R-:W-:-:S03]  /*1f10*/  ISETP.GE.AND P1, PT, R0, 0x1, PT ;  /* 0x000000010000780c */ /* 0x000fc60003f26270 */
[----:B------:R-:W-:Y:S01]  /*1f20*/  HGMMA.64x32x16.F32.BF16 R24, gdesc[UR4], RZ, !UPT, gsb0 ;  /* 0x00600000041879f0 */ /* 0x000fe2000c0018ff */
[----:B------:R-:W-:Y:S02]  /*1f30*/  UIADD3 UR4, UR4, 0x2, URZ ;  /* 0x0000000204047890 */ /* 0x000fe4000fffe03f */
[----:B------:R-:W-:Y:S01]  /*1f40*/  UIADD3 UR6, UR6, 0x2, URZ ;  /* 0x0000000206067890 */ /* 0x000fe2000fffe03f */
[----:B------:R-:W-:Y:S01]  /*1f50*/  UMOV UR5, 0x80000020 ;  /* 0x8000002000057882 */ /* 0x000fe20000000000 */
[----:B------:R-:W-:Y:S01]  /*1f60*/  UMOV UR7, 0x80000020 ;  /* 0x8000002000077882 */ /* 0x000fe20000000000 */
[----:B------:R-:W-:Y:S02]  /*1f70*/  WARPGROUP.DEPBAR.LE gsb0, 0x0 ;  /* 0x00008000000079c5 */ /* 0x000fe40000010000 */
[----:B------:R-:W-:-:S06]  /*1f80*/  WARPGROUP.ARRIVE ;  /* 0x00000000000079c5 */ /* 0x000fcc0000000000 */
[----:B------:R-:W-:Y:S03]  /*1f90*/  HGMMA.64x32x16.F32.BF16 R24, gdesc[UR4], R24, gsb0 ;  /* 0x00600000041879f0 */ /* 0x000fe60008001818 */
[----:B------:R-:W-:Y:S02]  /*1fa0*/  WARPGROUP.DEPBAR.LE gsb0, 0x0 ;  /* 0x00008000000079c5 */ /* 0x000fe40000010000 */
[----:B------:R-:W-:Y:S05]  /*1fb0*/  @!P1 BRA `(.L_x_26) ;  /* 0x0000000000d49947 */ /* 0x000fea0003800000 */
[----:B------:R-:W-:Y:S01]  /*1fc0*/  UIADD3 UR4, UR38, 0x1, URZ ;  /* 0x0000000126047890 */ /* 0x000fe2000fffe03f */
[----:B------:R-:W-:Y:S02]  /*1fd0*/  IMAD.U32 R0, RZ, RZ, UR42 ;  /* 0x0000002aff007e24 */ /* 0x000fe4000f8e00ff */
[----:B------:R-:W-:Y:S01]  /*1fe0*/  IMAD.U32 R3, RZ, RZ, UR38 ;  /* 0x00000026ff037e24 */ /* 0x000fe2000f8e00ff */
[----:B------:R-:W-:-:S04]  /*1ff0*/  UISETP.NE.AND UP0, UPT, UR4, 0x25, UPT ;  /* 0x000000250400788c */ /* 0x000fc8000bf05270 */
[----:B------:R-:W-:Y:S02]  /*2000*/  USEL UR5, URZ, 0x1, UP0 ;  /* 0x000000013f057887 */ /* 0x000fe40008000000 */
[----:B------:R-:W-:Y:S02]  /*2010*/  USEL UR8, UR4, URZ, UP0 ;  /* 0x0000003f04087287 */ /* 0x000fe40008000000 */
[----:B------:R-:W-:-:S06]  /*2020*/  ULOP3.LUT UR5, UR39, UR5, URZ, 0x3c, !UPT ;  /* 0x0000000527057292 */ /* 0x000fcc000f8e3c3f */
[----:B------:R-:W-:-:S07]  /*2030*/  IMAD.U32 R6, RZ, RZ, UR5 ;  /* 0x00000005ff067e24 */ /* 0x000fce000f8e00ff */
.L_x_33:
[----:B------:R-:W-:Y:S05]  /*2040*/  @!P0 BRA `(.L_x_27) ;  /* 0x0000000000048947 */ /* 0x000fea0003800000 */
[----:B------:R-:W-:Y:S01]  /*2050*/  BPT.TRAP 0x1 ;  /* 0x000000040000795c */ /* 0x000fe20000300000 */
.L_x_27:
[----:B------:R-:W-:Y:S01]  /*2060*/  ULEA UR4, UR8, UR41, 0x3 ;  /* 0x0000002908047291 */ /* 0x000fe2000f8e183f */
[----:B------:R-:W-:-:S08]  /*2070*/  SHF.L.U32 R4, R6, 0x1f, RZ ;  /* 0x0000001f06047819 */ /* 0x000fd000000006ff */
[----:B------:R0:W1:Y:S01]  /*2080*/  SYNCS.PHASECHK.TRANS64.TRYWAIT P1, [UR4], R4 ;  /* 0x00000004ff0075a7 */ /* 0x0000620008020144 */
[----:B------:R-:W-:Y:S05]  /*2090*/  @!P0 BRA `(.L_x_28) ;  /* 0x0000000000048947 */ /* 0x000fea0003800000 */
[----:B------:R-:W-:Y:S01]  /*20a0*/  BPT.TRAP 0x1 ;  /* 0x000000040000795c */ /* 0x000fe20000300000 */
.L_x_28:
[----:B-1----:R-:W-:Y:S05]  /*20b0*/  @P1 BRA `(.L_x_29) ;  /* 0x0000000000081947 */ /* 0x002fea0003800000 */
[----:B------:R-:W1:Y:S02]  /*20c0*/  SYNCS.PHASECHK.TRANS64.TRYWAIT P1, [UR4], R4 ;  /* 0x00000004ff0075a7 */ /* 0x000e640008020144 */
[----:B-1----:R-:W-:Y:S05]  /*20d0*/  @!P1 BRA `(.L_x_30) ;  /* 0x00000040009c9947 */ /* 0x002fea0003800000 */
.L_x_29:
[----:B------:R-:W-:Y:S01]  /*20e0*/  ULEA UR4, UR8, UR46, 0x8 ;  /* 0x0000002e08047291 */ /* 0x000fe2000f8e403f */
[----:B------:R-:W-:Y:S01]  /*20f0*/  WARPGROUP.ARRIVE ;  /* 0x00000000000079c5 */ /* 0x000fe20000000000 */
[----:B------:R-:W-:Y:S01]  /*2100*/  ULEA UR6, UR8, UR45, 0x7 ;  /* 0x0000002d08067291 */ /* 0x000fe2000f8e383f */
[----:B------:R-:W-:Y:S01]  /*2110*/  UMOV UR5, 0x80000020 ;  /* 0x8000002000057882 */ /* 0x000fe20000000000 */
[----:B------:R-:W-:-:S07]  /*2120*/  UMOV UR7, 0x80000020 ;  /* 0x8000002000077882 */ /* 0x000fce0000000000 */
[----:B------:R-:W-:Y:S01]  /*2130*/  HGMMA.64x32x16.F32.BF16 R24, gdesc[UR4], R24, gsb0 ;  /* 0x00600000041879f0 */ /* 0x000fe20008001818 */
        /* <DEDUP_REMOVED lines=9> */
[----:B------:R-:W-:Y:S01]  /*21d0*/  BPT.TRAP 0x1 ;  /* 0x000000040000795c */ /* 0x000fe20000300000 */
.L_x_31:
[----:B------:R-:W-:-:S13]  /*21e0*/  ISETP.NE.AND P1, PT, R41, RZ, PT ;  /* 0x000000ff2900720c */ /* 0x000fda0003f25270 */
[----:B01----:R-:W-:-:S05]  /*21f0*/  @P1 LEA R4, R3, UR41, 0x3 ;  /* 0x0000002903041c11 */ /* 0x003fca000f8e18ff */
[----:B------:R-:W-:-:S05]  /*2200*/  @P1 VIADD R5, R4, 0x128 ;  /* 0x0000012804051836 */ /* 0x000fca0000000000 */
[----:B------:R-:W-:-:S04]  /*2210*/  @P1 PRMT R5, R40, 0x654, R5 ;  /* 0x0000065428051816 */ /* 0x000fc80000000005 */
[----:B------:R0:W-:Y:S01]  /*2220*/  @P1 SYNCS.ARRIVE.TRANS64.RED.A1T0 RZ, [R5+URZ], RZ ;  /* 0x000000ff05ff19a7 */ /* 0x0001e2000810043f */
[----:B------:R-:W-:-:S13]  /*2230*/  ISETP.GT.U32.AND P1, PT, R16, 0x1, PT ;  /* 0x000000011000780c */ /* 0x000fda0003f24070 */
[----:B0-----:R-:W-:Y:S05]  /*2240*/  @P1 BRA `(.L_x_32) ;  /* 0x0000000000041947 */ /* 0x001fea0003800000 */
[----:B------:R-:W-:Y:S01]  /*2250*/  BPT.TRAP 0x1 ;  /* 0x000000040000795c */ /* 0x000fe20000300000 */
.L_x_32:
[----:B------:R-:W-:Y:S01]  /*2260*/  UIADD3 UR8, UR8, 0x1, URZ ;  /* 0x0000000108087890 */ /* 0x000fe2000fffe03f */
[C---:B------:R-:W-:Y:S01]  /*2270*/  ISETP.GT.AND P2, PT, R0.reuse, 0x1, PT ;  /* 0x000000010000780c */ /* 0x040fe20003f44270 */
[----:B------:R-:W-:Y:S02]  /*2280*/  VIADD R3, R3, 0x1 ;  /* 0x0000000103037836 */ /* 0x000fe40000000000 */
[----:B------:R-:W-:Y:S01]  /*2290*/  UISETP.NE.AND UP0, UPT, UR8, 0x25, UPT ;  /* 0x000000250800788c */ /* 0x000fe2000bf05270 */
[----:B------:R-:W-:Y:S02]  /*22a0*/  VIADD R0, R0, 0xffffffff ;  /* 0xffffffff00007836 */ /* 0x000fe40000000000 */
[C---:B------:R-:W-:Y:S01]  /*22b0*/  ISETP.NE.AND P1, PT, R3.reuse, 0x25, PT ;  /* 0x000000250300780c */ /* 0x040fe20003f25270 */
[----:B------:R-:W-:Y:S02]  /*22c0*/  USEL UR4, URZ, 0x1, UP0 ;  /* 0x000000013f047887 */ /* 0x000fe40008000000 */
[----:B------:R-:W-:Y:S01]  /*22d0*/  USEL UR8, UR8, URZ, UP0 ;  /* 0x0000003f08087287 */ /* 0x000fe20008000000 */
[----:B------:R-:W-:-:S03]  /*22e0*/  SEL R3, R3, RZ, P1 ;  /* 0x000000ff03037207 */ /* 0x000fc60000800000 */
[----:B------:R-:W-:Y:S01]  /*22f0*/  LOP3.LUT R6, R6, UR4, RZ, 0x3c, !PT ;  /* 0x0000000406067c12 */ /* 0x000fe2000f8e3cff */
[----:B------:R-:W-:Y:S07]  /*2300*/  @P2 BRA `(.L_x_33) ;  /* 0xfffffffc004c2947 */ /* 0x000fee000383ffff */
.L_x_26:
[----:B------:R-:W0:Y:S01]  /*2310*/  LDC R0, c[0x0][0x28c] ;  /* 0x0000a300ff007b82 */ /* 0x000e220000000800 */
[----:B------:R-:W-:-:S04]  /*2320*/  IMAD.U32 R3, RZ, RZ, UR49 ;  /* 0x00000031ff037e24 */ /* 0x000fc8000f8e00ff */
[----:B------:R1:W-:Y:S01]  /*2330*/  SYNCS.ARRIVE.TRANS64.A1T0 RZ, [R3+UR48], RZ ;  /* 0x000000ff03ff79a7 */ /* 0x0003e20008100030 */
[----:B0-----:R-:W-:-:S13]  /*2340*/  ISETP.GE.AND P1, PT, R0, 0x1, PT ;  /* 0x000000010000780c */ /* 0x001fda0003f26270 */
[----:B-1----:R-:W-:Y:S05]  /*2350*/  @!P1 BRA `(.L_x_34) ;  /* 0x0000000000509947 */ /* 0x002fea0003800000 */
[----:B------:R-:W-:Y:S05]  /*2360*/  @!P0 BRA `(.L_x_35) ;  /* 0x0000000000048947 */ /* 0x000fea0003800000 */
[----:B------:R-:W-:Y:S01]  /*2370*/  BPT.TRAP 0x1 ;  /* 0x000000040000795c */ /* 0x000fe20000300000 */
.L_x_35:
[----:B------:R-:W-:Y:S01]  /*2380*/  ISETP.NE.AND P0, PT, R41, RZ, PT ;  /* 0x000000ff2900720c */ /* 0x000fe20003f05270 */
[----:B------:R-:W-:Y:S01]  /*2390*/  BSSY B0, `(.L_x_36) ;  /* 0x000000e000007945 */ /* 0x000fe20003800000 */
[----:B------:R-:W-:-:S11]  /*23a0*/  ISETP.GT.U32.AND P1, PT, R16, 0x1, PT ;  /* 0x000000011000780c */ /* 0x000fd60003f24070 */
[----:B------:R-:W-:Y:S05]  /*23b0*/  @!P0 BRA `(.L_x_37) ;  /* 0x00000000002c8947 */ /* 0x000fea0003800000 */
[----:B------:R-:W-:-:S04]  /*23c0*/  UIADD3 UR6, UR38, UR42, URZ ;  /* 0x0000002a26067290 */ /* 0x000fc8000fffe03f */
[----:B------:R-:W-:-:S04]  /*23d0*/  UIMAD.WIDE.U32 UR4, UR6, -0x45306eb3, URZ ;  /* 0xbacf914d060478a5 */ /* 0x000fc8000f8e003f */
[----:B------:R-:W-:-:S04]  /*23e0*/  UIADD3 UR4, UR6, -UR5, URZ ;  /* 0x8000000506047290 */ /* 0x000fc8000fffe03f */
[----:B------:R-:W-:-:S04]  /*23f0*/  ULEA.HI UR4, UR4, UR5, URZ, 0x1f ;  /* 0x0000000504047291 */ /* 0x000fc8000f8ff83f */
[----:B------:R-:W-:-:S04]  /*2400*/  USHF.R.U32.HI UR4, URZ, 0x5, UR4 ;  /* 0x000000053f047899 */ /* 0x000fc80008011604 */
[----:B------:R-:W-:-:S04]  /*2410*/  UIMAD UR4, UR4, -0x25, UR6 ;  /* 0xffffffdb040478a4 */ /* 0x000fc8000f8e0206 */
[----:B------:R-:W-:-:S04]  /*2420*/  ULEA UR4, UR4, UR41, 0x3 ;  /* 0x0000002904047291 */ /* 0x000fc8000f8e183f */
[----:B------:R-:W-:-:S06]  /*2430*/  UIADD3 UR4, UR4, 0x128, URZ ;  /* 0x0000012804047890 */ /* 0x000fcc000fffe03f */
[----:B------:R-:W-:-:S05]  /*2440*/  IMAD.U32 R3, RZ, RZ, UR4 ;  /* 0x00000004ff037e24 */ /* 0x000fca000f8e00ff */
[----:B------:R-:W-:-:S04]  /*2450*/  PRMT R0, R40, 0x654, R3 ;  /* 0x0000065428007816 */ /* 0x000fc80000000003 */
[----:B------:R0:W-:Y:S03]  /*2460*/  SYNCS.ARRIVE.TRANS64.RED.A1T0 RZ, [R0+URZ], RZ ;  /* 0x000000ff00ff79a7 */ /* 0x0001e6000810043f */
.L_x_37:
[----:B------:R-:W-:Y:S05]  /*2470*/  BSYNC B0 ;  /* 0x0000000000007941 */ /* 0x000fea0003800000 */
.L_x_36:
[----:B------:R-:W-:Y:S05]  /*2480*/  @P1 BRA `(.L_x_34) ;  /* 0x0000000000041947 */ /* 0x000fea0003800000 */
[----:B------:R-:W-:Y:S01]  /*2490*/  BPT.TRAP 0x1 ;  /* 0x000000040000795c */ /* 0x000fe20000300000 */
.L_x_34:
[----:B0-----:R-:W-:Y:S01]  /*24a0*/  SHF.L.U32 R0, R57, 0x1f, RZ ;  /* 0x0000001f39007819 */ /* 0x001fe200000006ff */
[----:B------:R-:W-:Y:S01]  /*24b0*/  UISETP.GE.U32.AND UP1, UPT, UR47, 0x25, UPT ;  /* 0x000000252f00788c */ /* 0x000fe2000bf26070 */
[----:B------:R-:W-:Y:S01]  /*24c0*/  SHF.R.S32.HI R9, RZ, 0x1f, R17 ;  /* 0x0000001fff097819 */ /* 0x000fe20000011411 */
[----:B------:R-:W-:Y:S01]  /*24d0*/  UIADD3 UR38, UR38, UR47, URZ ;  /* 0x0000002f26267290 */ /* 0x000fe2000fffe03f */
[----:B------:R-:W0:Y:S03]  /*24e0*/  SYNCS.PHASECHK.TRANS64.TRYWAIT P0, [UR43+0x8], R0 ;  /* 0x00000800ff0075a7 */ /* 0x000e26000800016b */
[----:B------:R-:W-:-:S04]  /*24f0*/  UISETP.GT.U32.AND UP0, UPT, UR38, 0x24, UPT ;  /* 0x000000242600788c */ /* 0x000fc8000bf04070 */
[----:B------:R-:W-:Y:S02]  /*2500*/  UISETP.LT.U32.AND UP0, UPT, UR47, 0x25, UP0 ;  /* 0x000000252f00788c */ /* 0x000fe40008701070 */
[----:B------:R-:W-:Y:S02]  /*2510*/  @UP1 UIMAD.WIDE.U32 UR4, UR38, -0x45306eb3, URZ ;  /* 0xbacf914d260418a5 */ /* 0x000fe4000f8e003f */
[----:B------:R-:W-:Y:S02]  /*2520*/  USEL UR6, URZ, 0x1, !UP0 ;  /* 0x000000013f067887 */ /* 0x000fe4000c000000 */
[----:B------:R-:W-:Y:S02]  /*2530*/  @UP1 UIADD3 UR4, UR38, -UR5, URZ ;  /* 0x8000000526041290 */ /* 0x000fe4000fffe03f */
[----:B------:R-:W-:Y:S02]  /*2540*/  ULOP3.LUT UR39, UR39, UR6, URZ, 0x3c, !UPT ;  /* 0x0000000627277292 */ /* 0x000fe4000f8e3c3f */
[----:B------:R-:W-:-:S04]  /*2550*/  @UP1 ULEA.HI UR4, UR4, UR5, URZ, 0x1f ;  /* 0x0000000504041291 */ /* 0x000fc8000f8ff83f */
[----:B------:R-:W-:-:S04]  /*2560*/  @UP1 USHF.R.U32.HI UR4, URZ, 0x5, UR4 ;  /* 0x000000053f041899 */ /* 0x000fc80008011604 */
[----:B------:R-:W-:Y:S01]  /*2570*/  @UP1 ULOP3.LUT UR39, UR39, 0x1, UR4, 0x78, !UPT ;  /* 0x0000000127271892 */ /* 0x000fe2000f8e7804 */
[----:B0-----:R-:W-:Y:S11]  /*2580*/  @!P0 BRA `(.L_x_38) ;  /* 0x0000003c00888947 */ /* 0x001ff60003800000 */
.L_x_129:
[----:B------:R-:W-:Y:S01]  /*2590*/  ULDC.64 UR4, c[0x0][0x5d0] ;  /* 0x0001740000047ab9 */ /* 0x000fe20000000a00 */
[----:B------:R-:W-:Y:S01]  /*25a0*/  ULDC UR6, c[0x0][0x284] ;  /* 0x0000a10000067ab9 */ /* 0x000fe20000000800 */
[----:B0-----:R-:W-:Y:S02]  /*25b0*/  IMAD R0, R9, UR4, RZ ;  /* 0x0000000409007c24 */ /* 0x001fe4000f8e02ff */
[----:B------:R-:W-:Y:S02]  /*25c0*/  IMAD.SHL.U32 R10, R22, 0x20, RZ ;  /* 0x00000020160a7824 */ /* 0x000fe400078e00ff */
[----:B------:R-:W-:Y:S02]  /*25d0*/  IMAD R3, R17, UR5, R0 ;  /* 0x0000000511037c24 */ /* 0x000fe4000f8e0200 */
[----:B------:R-:W-:Y:S01]  /*25e0*/  IMAD.SHL.U32 R0, R19, 0x40, RZ ;  /* 0x0000004013007824 */ /* 0x000fe200078e00ff */
[----:B------:R-:W-:Y:S01]  /*25f0*/  SHF.R.S32.HI R11, RZ, 0x1f, R10 ;  /* 0x0000001fff0b7819 */ /* 0x000fe2000001140a */
[----:B------:R-:W-:Y:S01]  /*2600*/  IMAD.WIDE.U32 R4, R17, UR4, R46 ;  /* 0x0000000411047c25 */ /* 0x000fe2000f8e002e */
[----:B------:R-:W-:-:S02]  /*2610*/  ULDC.64 UR4, c[0x0][0x5c8] ;  /* 0x0001720000047ab9 */ /* 0x000fc40000000a00 */
[----:B------:R-:W-:Y:S01]  /*2620*/  ISETP.GE.AND P0, PT, R0, UR6, PT ;  /* 0x0000000600007c0c */ /* 0x000fe2000bf06270 */
[----:B------:R-:W-:Y:S01]  /*2630*/  ULDC UR6, c[0x0][0x288] ;  /* 0x0000a20000067ab9 */ /* 0x000fe20000000800 */
[C---:B------:R-:W-:Y:S01]  /*2640*/  IADD3 R4, P1, R10.reuse, R4, RZ ;  /* 0x000000040a047210 */ /* 0x040fe20007f3e0ff */
[----:B------:R-:W-:Y:S01]  /*2650*/  IMAD.WIDE R14, R19, 0x40, R44 ;  /* 0x00000040130e7825 */ /* 0x000fe200078e022c */
[----:B------:R-:W-:Y:S02]  /*2660*/  ISETP.GE.OR P0, PT, R10, UR6, P0 ;  /* 0x000000060a007c0c */ /* 0x000fe40008706670 */
[----:B------:R-:W-:Y:S01]  /*2670*/  IADD3.X R5, R11, R5, R3, P1, !PT ;  /* 0x000000050b057210 */ /* 0x000fe20000ffe403 */
[----:B------:R-:W-:-:S04]  /*2680*/  IMAD R7, R15, UR4, RZ ;  /* 0x000000040f077c24 */ /* 0x000fc8000f8e02ff */
[C---:B------:R-:W-:Y:S02]  /*2690*/  IMAD R7, R14.reuse, UR5, R7 ;  /* 0x000000050e077c24 */ /* 0x040fe4000f8e0207 */
[----:B------:R-:W-:-:S04]  /*26a0*/  IMAD.WIDE.U32 R20, R14, UR4, R4 ;  /* 0x000000040e147c25 */ /* 0x000fc8000f8e0004 */
[----:B------:R-:W-:Y:S05]  /*26b0*/  @P0 BRA `(.L_x_39) ;  /* 0x0000001000940947 */ /* 0x000fea0003800000 */
[----:B-----5:R-:W-:Y:S01]  /*26c0*/  FSETP.NEU.AND P1, PT, R43, RZ, PT ;  /* 0x000000ff2b00720b */ /* 0x020fe20003f2d000 */
[----:B------:R-:W-:Y:S01]  /*26d0*/  IMAD.IADD R22, R51, 0x1, -R10 ;  /* 0x0000000133167824 */ /* 0x000fe200078e0a0a */
[----:B------:R-:W-:Y:S01]  /*26e0*/  BSSY B0, `(.L_x_39) ;  /* 0x0000122000007945 */ /* 0x000fe20003800000 */
[----:B------:R-:W-:Y:S02]  /*26f0*/  IMAD.IADD R0, R55, 0x1, -R0 ;  /* 0x0000000137007824 */ /* 0x000fe400078e0a00 */
[----:B------:R-:W-:Y:S01]  /*2700*/  IMAD.IADD R65, R21, 0x1, R7 ;  /* 0x0000000115417824 */ /* 0x000fe200078e0207 */
[----:B------:R-:W-:-:S04]  /*2710*/  ISETP.GT.AND P0, PT, R22, RZ, PT ;  /* 0x000000ff1600720c */ /* 0x000fc80003f04270 */
[----:B------:R-:W-:-:S03]  /*2720*/  ISETP.GT.AND P3, PT, R0, RZ, P0 ;  /* 0x000000ff0000720c */ /* 0x000fc60000764270 */
[----:B------:R-:W-:Y:S10]  /*2730*/  @!P1 BRA `(.L_x_40) ;  /* 0x0000000c00389947 */ /* 0x000ff40003800000 */
[----:B------:R-:W0:Y:S01]  /*2740*/  LDC.64 R58, c[0x0][0x5b8] ;  /* 0x00016e00ff3a7b82 */ /* 0x000e220000000a00 */
[----:B------:R-:W-:-:S07]  /*2750*/  ULDC.64 UR4, c[0x0][0x5c0] ;  /* 0x0001700000047ab9 */ /* 0x000fce0000000a00 */
[----:B------:R-:W1:Y:S08]  /*2760*/  LDC.64 R60, c[0x0][0x5b0] ;  /* 0x00016c00ff3c7b82 */ /* 0x000e700000000a00 */
[----:B------:R-:W2:Y:S01]  /*2770*/  LDC.64 R62, c[0x0][0x5a8] ;  /* 0x00016a00ff3e7b82 */ /* 0x000ea20000000a00 */
[-C--:B0-----:R-:W-:Y:S02]  /*2780*/  IMAD R6, R9, R58.reuse, RZ ;  /* 0x0000003a09067224 */ /* 0x081fe400078e02ff */
[----:B------:R-:W-:-:S04]  /*2790*/  IMAD.WIDE.U32 R4, R17, R58, R46 ;  /* 0x0000003a11047225 */ /* 0x000fc800078e002e */
[----:B------:R-:W-:Y:S01]  /*27a0*/  IMAD R21, R17, R59, R6 ;  /* 0x0000003b11157224 */ /* 0x000fe200078e0206 */
[----:B------:R-:W-:Y:S01]  /*27b0*/  IADD3 R8, P1, R10, R4, RZ ;  /* 0x000000040a087210 */ /* 0x000fe20007f3e0ff */
[----:B-1----:R-:W-:-:S03]  /*27c0*/  IMAD R3, R15, R60, RZ ;  /* 0x0000003c0f037224 */ /* 0x002fc600078e02ff */
[----:B------:R-:W-:Y:S01]  /*27d0*/  IADD3.X R9, R11, R5, R21, P1, !PT ;  /* 0x000000050b097210 */ /* 0x000fe20000ffe415 */
[C---:B------:R-:W-:Y:S02]  /*27e0*/  IMAD R19, R14.reuse, R61, R3 ;  /* 0x0000003d0e137224 */ /* 0x040fe400078e0203 */
[----:B------:R-:W-:-:S04]  /*27f0*/  IMAD.WIDE.U32 R4, R14, R60, R8 ;  /* 0x0000003c0e047225 */ /* 0x000fc800078e0008 */
[----:B------:R-:W-:Y:S01]  /*2800*/  IMAD.IADD R3, R5, 0x1, R19 ;  /* 0x0000000105037824 */ /* 0x000fe200078e0213 */
[----:B--2---:R-:W-:-:S04]  /*2810*/  LEA R6, P1, R4, R62, 0x1 ;  /* 0x0000003e04067211 */ /* 0x004fc800078208ff */
[----:B------:R-:W-:-:S05]  /*2820*/  LEA.HI.X R7, R4, R63, R3, 0x1, P1 ;  /* 0x0000003f04077211 */ /* 0x000fca00008f0c03 */
[----:B------:R0:W2:Y:S01]  /*2830*/  @P3 LDG.E.LTC128B.U16 R3, desc[UR36][R6.64] ;  /* 0x0000002406033981 */ /* 0x0000a2000c1e1520 */
[----:B------:R-:W-:Y:S01]  /*2840*/  IMAD.WIDE.U32 R4, R14, R60, R10 ;  /* 0x0000003c0e047225 */ /* 0x000fe200078e000a */
[----:B------:R-:W-:Y:S02]  /*2850*/  BSSY B1, `(.L_x_41) ;  /* 0x0000014000017945 */ /* 0x000fe40003800000 */
[----:B------:R-:W-:-:S04]  /*2860*/  IADD3 R12, P1, R46, R4, RZ ;  /* 0x000000042e0c7210 */ /* 0x000fc80007f3e0ff */
[----:B------:R-:W-:-:S03]  /*2870*/  IADD3.X R13, R47, R19, R5, P1, !PT ;  /* 0x000000132f0d7210 */ /* 0x000fc60000ffe405 */
[----:B------:R-:W-:-:S04]  /*2880*/  IMAD.WIDE.U32 R12, R17, R58, R12 ;  /* 0x0000003a110c7225 */ /* 0x000fc800078e000c */
[----:B0-----:R-:W-:Y:S01]  /*2890*/  IMAD.IADD R7, R21, 0x1, R13 ;  /* 0x0000000115077824 */ /* 0x001fe200078e020d */
[----:B------:R-:W-:Y:S02]  /*28a0*/  LEA R6, P4, R12, R62, 0x1 ;  /* 0x0000003e0c067211 */ /* 0x000fe400078808ff */
[----:B------:R-:W-:Y:S02]  /*28b0*/  SHF.L.U64.HI R13, R60, 0x3, R61 ;  /* 0x000000033c0d7819 */ /* 0x000fe4000001023d */
[----:B------:R-:W-:Y:S01]  /*28c0*/  LEA.HI.X R7, R12, R63, R7, 0x1, P4 ;  /* 0x0000003f0c077211 */ /* 0x000fe200020f0c07 */
[----:B------:R-:W-:Y:S02]  /*28d0*/  IMAD.SHL.U32 R12, R60, 0x8, RZ ;  /* 0x000000083c0c7824 */ /* 0x000fe400078e00ff */
[----:B--2---:R-:W-:-:S04]  /*28e0*/  IMAD.U32 R4, R3, 0x10000, RZ ;  /* 0x0001000003047824 */ /* 0x004fc800078e00ff */
[----:B------:R-:W-:Y:S01]  /*28f0*/  FMUL R5, R4, R43 ;  /* 0x0000002b04057220 */ /* 0x000fe20000400000 */
[----:B------:R-:W-:-:S03]  /*2900*/  LEA R4, P1, R20, UR4, 0x1 ;  /* 0x0000000414047c11 */ /* 0x000fc6000f8208ff */
[----:B------:R-:W-:Y:S01]  /*2910*/  FFMA R24, R24, R42, R5 ;  /* 0x0000002a18187223 */ /* 0x000fe20000000005 */
[----:B------:R-:W-:Y:S02]  /*2920*/  LEA.HI.X R5, R20, UR5, R65, 0x1, P1 ;  /* 0x0000000514057c11 */ /* 0x000fe400088f0c41 */
[----:B------:R-:W-:Y:S02]  /*2930*/  ISETP.GT.AND P1, PT, R22, 0x1, PT ;  /* 0x000000011600780c */ /* 0x000fe40003f24270 */
[----:B------:R-:W-:Y:S02]  /*2940*/  F2FP.BF16.F32.PACK_AB R24, RZ, R24 ;  /* 0x00000018ff18723e */ /* 0x000fe400000010ff */
[----:B------:R-:W-:-:S03]  /*2950*/  ISETP.GT.AND P2, PT, R0, RZ, P1 ;  /* 0x000000ff0000720c */ /* 0x000fc60000f44270 */
[----:B------:R0:W-:Y:S10]  /*2960*/  @P3 STG.E.U16 desc[UR36][R4.64], R24 ;  /* 0x0000001804003986 */ /* 0x0001f4000c101524 */
[----:B------:R-:W-:Y:S05]  /*2970*/  @!P2 BRA `(.L_x_42) ;  /* 0x000000000004a947 */ /* 0x000fea0003800000 */
[----:B------:R1:W5:Y:S02]  /*2980*/  LDG.E.LTC128B.U16 R3, desc[UR36][R6.64+0x2] ;  /* 0x0000022406037981 */ /* 0x000364000c1e1520 */
.L_x_42:
[----:B------:R-:W-:Y:S05]  /*2990*/  BSYNC B1 ;  /* 0x0000000000017941 */ /* 0x000fea0003800000 */
.L_x_41:
[----:B------:R-:W-:Y:S01]  /*29a0*/  IMAD.WIDE.U32 R14, R14, R60, R12 ;  /* 0x0000003c0e0e7225 */ /* 0x000fe200078e000c */
[----:B------:R-:W-:-:S03]  /*29b0*/  ISETP.GT.AND P0, PT, R0, 0x8, P0 ;  /* 0x000000080000780c */ /* 0x000fc60000704270 */
[----:B-----5:R-:W-:Y:S01]  /*29c0*/  IMAD.U32 R20, R3, 0x10000, RZ ;  /* 0x0001000003147824 */ /* 0x020fe200078e00ff */
[----:B------:R-:W-:Y:S01]  /*29d0*/  IADD3 R8, P3, R8, R14, RZ ;  /* 0x0000000e08087210 */ /* 0x000fe20007f7e0ff */
[----:B------:R-:W-:Y:S01]  /*29e0*/  IMAD.IADD R15, R19, 0x1, R15 ;  /* 0x00000001130f7824 */ /* 0x000fe200078e020f */
[----:B------:R-:W-:Y:S01]  /*29f0*/  PRMT R19, R3, 0x7610, R19 ;  /* 0x0000761003137816 */ /* 0x000fe20000000013 */
[----:B------:R-:W-:Y:S02]  /*2a00*/  FMUL R20, R20, R43 ;  /* 0x0000002b14147220 */ /* 0x000fe40000400000 */
[----:B------:R-:W-:Y:S01]  /*2a10*/  IMAD.X R9, R15, 0x1, R9, P3 ;  /* 0x000000010f097824 */ /* 0x000fe200018e0609 */
[----:B------:R-:W-:Y:S01]  /*2a20*/  LEA R12, P3, R8, R62, 0x1 ;  /* 0x0000003e080c7211 */ /* 0x000fe200078608ff */
[----:B------:R-:W-:-:S03]  /*2a30*/  FFMA R20, R25, R42, R20 ;  /* 0x0000002a19147223 */ /* 0x000fc60000000014 */
[----:B------:R-:W-:Y:S02]  /*2a40*/  LEA.HI.X R13, R8, R63, R9, 0x1, P3 ;  /* 0x0000003f080d7211 */ /* 0x000fe400018f0c09 */
[----:B------:R-:W-:-:S05]  /*2a50*/  F2FP.BF16.F32.PACK_AB R20, RZ, R20 ;  /* 0x00000014ff14723e */ /* 0x000fca00000010ff */
[----:B------:R2:W-:Y:S04]  /*2a60*/  @P2 STG.E.U16 desc[UR36][R4.64+0x2], R20 ;  /* 0x0000021404002986 */ /* 0x0005e8000c101524 */
[----:B------:R-:W3:Y:S01]  /*2a70*/  @P0 LDG.E.LTC128B.U16 R19, desc[UR36][R12.64] ;  /* 0x000000240c130981 */ /* 0x000ee2000c1e1520 */
[----:B------:R-:W-:Y:S01]  /*2a80*/  IADD3 R14, P2, P3, R46, R14, R10 ;  /* 0x0000000e2e0e7210 */ /* 0x000fe20007b5e00a */
[----:B------:R-:W-:Y:S01]  /*2a90*/  BSSY B1, `(.L_x_43) ;  /* 0x0000011000017945 */ /* 0x000fe20003800000 */
[----:B------:R-:W-:Y:S02]  /*2aa0*/  ISETP.GT.AND P1, PT, R0, 0x8, P1 ;  /* 0x000000080000780c */ /* 0x000fe40000f24270 */
[----:B------:R-:W-:Y:S02]  /*2ab0*/  IADD3.X R15, R47, R15, R11, P2, P3 ;  /* 0x0000000f2f0f7210 */ /* 0x000fe400017e640b */
[----:B------:R-:W-:-:S02]  /*2ac0*/  SHF.L.U64.HI R11, R48, 0x1, R49 ;  /* 0x00000001300b7819 */ /* 0x000fc40000010231 */
[----:B------:R-:W-:Y:S01]  /*2ad0*/  LEA R10, P2, R48, R4, 0x1 ;  /* 0x00000004300a7211 */ /* 0x000fe200078408ff */
[----:B------:R-:W-:-:S04]  /*2ae0*/  IMAD.WIDE.U32 R14, R17, R58, R14 ;  /* 0x0000003a110e7225 */ /* 0x000fc800078e000e */
[----:B------:R-:W-:Y:S02]  /*2af0*/  IMAD.X R11, R11, 0x1, R5, P2 ;  /* 0x000000010b0b7824 */ /* 0x000fe400010e0605 */
[----:B------:R-:W-:Y:S02]  /*2b00*/  IMAD.IADD R9, R21, 0x1, R15 ;  /* 0x0000000115097824 */ /* 0x000fe400078e020f */
[----:B---3--:R-:W-:-:S04]  /*2b10*/  IMAD.U32 R8, R19, 0x10000, RZ ;  /* 0x0001000013087824 */ /* 0x008fc800078e00ff */
[----:B------:R-:W-:Y:S01]  /*2b20*/  FMUL R3, R8, R43 ;  /* 0x0000002b08037220 */ /* 0x000fe20000400000 */
[----:B------:R-:W-:-:S03]  /*2b30*/  LEA R8, P3, R14, R62, 0x1 ;  /* 0x0000003e0e087211 */ /* 0x000fc600078608ff */
[----:B------:R-:W-:Y:S01]  /*2b40*/  FFMA R3, R26, R42, R3 ;  /* 0x0000002a1a037223 */ /* 0x000fe20000000003 */
[----:B------:R-:W-:-:S04]  /*2b50*/  LEA.HI.X R9, R14, R63, R9, 0x1, P3 ;  /* 0x0000003f0e097211 */ /* 0x000fc800018f0c09 */
[----:B------:R-:W-:-:S05]  /*2b60*/  F2FP.BF16.F32.PACK_AB R3, RZ, R3 ;  /* 0x00000003ff03723e */ /* 0x000fca00000010ff */
[----:B------:R2:W-:Y:S01]  /*2b70*/  @P0 STG.E.U16 desc[UR36][R10.64], R3 ;  /* 0x000000030a000986 */ /* 0x0005e2000c101524 */
[----:B------:R-:W-:Y:S05]  /*2b80*/  @!P1 BRA `(.L_x_44) ;  /* 0x0000000000049947 */ /* 0x000fea0003800000 */
[----:B------:R3:W5:Y:S02]  /*2b90*/  LDG.E.LTC128B.U16 R19, desc[UR36][R8.64+0x2] ;  /* 0x0000022408137981 */ /* 0x000764000c1e1520 */
.L_x_44:
[----:B------:R-:W-:Y:S05]  /*2ba0*/  BSYNC B1 ;  /* 0x0000000000017941 */ /* 0x000fea0003800000 */
.L_x_43:
[----:B-----5:R-:W-:Y:S01]  /*2bb0*/  IMAD.U32 R12, R19, 0x10000, RZ ;  /* 0x00010000130c7824 */ /* 0x020fe200078e00ff */
[----:B------:R-:W-:Y:S01]  /*2bc0*/  ISETP.GT.AND P0, PT, R22, 0x8, PT ;  /* 0x000000081600780c */ /* 0x000fe20003f04270 */
[----:B------:R-:W-:Y:S02]  /*2bd0*/  BSSY B1, `(.L_x_45) ;  /* 0x0000008000017945 */ /* 0x000fe40003800000 */
[----:B------:R-:W-:Y:S01]  /*2be0*/  FMUL R12, R12, R43 ;  /* 0x0000002b0c0c7220 */ /* 0x000fe20000400000 */
[----:B------:R-:W-:-:S03]  /*2bf0*/  ISETP.GT.AND P2, PT, R0, RZ, P0 ;  /* 0x000000ff0000720c */ /* 0x000fc60000744270 */
[----:B------:R-:W-:-:S05]  /*2c00*/  FFMA R12, R27, R42, R12 ;  /* 0x0000002a1b0c7223 */ /* 0x000fca000000000c */
[----:B------:R-:W-:-:S05]  /*2c10*/  F2FP.BF16.F32.PACK_AB R12, RZ, R12 ;  /* 0x0000000cff0c723e */ /* 0x000fca00000010ff */
[----:B------:R4:W-:Y:S01]  /*2c20*/  @P1 STG.E.U16 desc[UR36][R10.64+0x2], R12 ;  /* 0x0000020c0a001986 */ /* 0x0009e2000c101524 */
[----:B------:R-:W-:Y:S05]  /*2c30*/  @!P2 BRA `(.L_x_46) ;  /* 0x000000000004a947 */ /* 0x000fea0003800000 */
[----:B------:R0:W5:Y:S02]  /*2c40*/  LDG.E.LTC128B.U16 R19, desc[UR36][R6.64+0x10] ;  /* 0x0000102406137981 */ /* 0x000164000c1e1520 */
.L_x_46:
[----:B------:R-:W-:Y:S05]  /*2c50*/  BSYNC B1 ;  /* 0x0000000000017941 */ /* 0x000fea0003800000 */
.L_x_45:
[----:B----45:R-:W-:Y:S01]  /*2c60*/  IMAD.U32 R12, R19, 0x10000, RZ ;  /* 0x00010000130c7824 */ /* 0x030fe200078e00ff */
[----:B------:R-:W-:Y:S01]  /*2c70*/  ISETP.GT.AND P1, PT, R22, 0x9, PT ;  /* 0x000000091600780c */ /* 0x000fe20003f24270 */
[----:B------:R-:W-:Y:S02]  /*2c80*/  BSSY B1, `(.L_x_47) ;  /* 0x0000008000017945 */ /* 0x000fe40003800000 */
[----:B--2---:R-:W-:Y:S01]  /*2c90*/  FMUL R3, R12, R43 ;  /* 0x0000002b0c037220 */ /* 0x004fe20000400000 */
[----:B------:R-:W-:-:S03]  /*2ca0*/  ISETP.GT.AND P3, PT, R0, RZ, P1 ;  /* 0x000000ff0000720c */ /* 0x000fc60000f64270 */
[----:B------:R-:W-:-:S05]  /*2cb0*/  FFMA R3, R28, R42, R3 ;  /* 0x0000002a1c037223 */ /* 0x000fca0000000003 */
[----:B------:R-:W-:-:S05]  /*2cc0*/  F2FP.BF16.F32.PACK_AB R3, RZ, R3 ;  /* 0x00000003ff03723e */ /* 0x000fca00000010ff */
[----:B------:R2:W-:Y:S01]  /*2cd0*/  @P2 STG.E.U16 desc[UR36][R4.64+0x10], R3 ;  /* 0x0000100304002986 */ /* 0x0005e2000c101524 */
[----:B------:R-:W-:Y:S05]  /*2ce0*/  @!P3 BRA `(.L_x_48) ;  /* 0x000000000004b947 */ /* 0x000fea0003800000 */
[----:B------:R4:W5:Y:S02]  /*2cf0*/  LDG.E.LTC128B.U16 R19, desc[UR36][R6.64+0x12] ;  /* 0x0000122406137981 */ /* 0x000964000c1e1520 */
.L_x_48:
[----:B------:R-:W-:Y:S05]  /*2d00*/  BSYNC B1 ;  /* 0x0000000000017941 */ /* 0x000fea0003800000 */
.L_x_47:
[----:B-----5:R-:W-:Y:S01]  /*2d10*/  IMAD.U32 R12, R19, 0x10000, RZ ;  /* 0x00010000130c7824 */ /* 0x020fe200078e00ff */
[----:B------:R-:W-:Y:S01]  /*2d20*/  ISETP.GT.AND P0, PT, R0, 0x8, P0 ;  /* 0x000000080000780c */ /* 0x000fe20000704270 */
[----:B------:R-:W-:Y:S02]  /*2d30*/  BSSY B1, `(.L_x_49) ;  /* 0x0000007000017945 */ /* 0x000fe40003800000 */
[----:B------:R-:W-:-:S04]  /*2d40*/  FMUL R12, R12, R43 ;  /* 0x0000002b0c0c7220 */ /* 0x000fc80000400000 */
[----:B------:R-:W-:-:S05]  /*2d50*/  FFMA R12, R29, R42, R12 ;  /* 0x0000002a1d0c7223 */ /* 0x000fca000000000c */
[----:B------:R-:W-:-:S05]  /*2d60*/  F2FP.BF16.F32.PACK_AB R12, RZ, R12 ;  /* 0x0000000cff0c723e */ /* 0x000fca00000010ff */
[----:B------:R0:W-:Y:S01]  /*2d70*/  @P3 STG.E.U16 desc[UR36][R4.64+0x12], R12 ;  /* 0x0000120c04003986 */ /* 0x0001e2000c101524 */
[----:B------:R-:W-:Y:S05]  /*2d80*/  @!P0 BRA `(.L_x_50) ;  /* 0x0000000000048947 */ /* 0x000fea0003800000 */
[----:B------:R0:W5:Y:S02]  /*2d90*/  LDG.E.LTC128B.U16 R19, desc[UR36][R8.64+0x10] ;  /* 0x0000102408137981 */ /* 0x000164000c1e1520 */
.L_x_50:
[----:B------:R-:W-:Y:S05]  /*2da0*/  BSYNC B1 ;  /* 0x0000000000017941 */ /* 0x000fea0003800000 */
.L_x_49:
[----:B0----5:R-:W-:Y:S01]  /*2db0*/  IMAD.U32 R12, R19, 0x10000, RZ ;  /* 0x00010000130c7824 */ /* 0x021fe200078e00ff */
[----:B------:R-:W-:Y:S01]  /*2dc0*/  ISETP.GT.AND P1, PT, R0, 0x8, P1 ;  /* 0x000000080000780c */ /* 0x000fe20000f24270 */
[----:B------:R-:W-:Y:S02]  /*2dd0*/  BSSY B1, `(.L_x_51) ;  /* 0x0000007000017945 */ /* 0x000fe40003800000 */
[----:B--2---:R-:W-:-:S04]  /*2de0*/  FMUL R3, R12, R43 ;  /* 0x0000002b0c037220 */ /* 0x004fc80000400000 */
[----:B------:R-:W-:-:S05]  /*2df0*/  FFMA R3, R30, R42, R3 ;  /* 0x0000002a1e037223 */ /* 0x000fca0000000003 */
[----:B------:R-:W-:-:S05]  /*2e00*/  F2FP.BF16.F32.PACK_AB R3, RZ, R3 ;  /* 0x00000003ff03723e */ /* 0x000fca00000010ff */
[----:B------:R0:W-:Y:S01]  /*2e10*/  @P0 STG.E.U16 desc[UR36][R10.64+0x10], R3 ;  /* 0x000010030a000986 */ /* 0x0001e2000c101524 */
[----:B------:R-:W-:Y:S05]  /*2e20*/  @!P1 BRA `(.L_x_52) ;  /* 0x0000000000049947 */ /* 0x000fea0003800000 */
[----:B------:R2:W5:Y:S02]  /*2e30*/  LDG.E.LTC128B.U16 R19, desc[UR36][R8.64+0x12] ;  /* 0x0000122408137981 */ /* 0x000564000c1e1520 */
.L_x_52:
[----:B------:R-:W-:Y:S05]  /*2e40*/  BSYNC B1 ;  /* 0x0000000000017941 */ /* 0x000fea0003800000 */
.L_x_51:
        /* <DEDUP_REMOVED lines=10> */
.L_x_54:
[----:B------:R-:W-:Y:S05]  /*2ef0*/  BSYNC B1 ;  /* 0x0000000000017941 */ /* 0x000fea0003800000 */
.L_x_53:
[----:B0----5:R-:W-:Y:S01]  /*2f00*/  IMAD.U32 R12, R19, 0x10000, RZ ;  /* 0x00010000130c7824 */ /* 0x021fe200078e00ff */
        /* <DEDUP_REMOVED lines=9> */
.L_x_56:
[----:B------:R-:W-:Y:S05]  /*2fa0*/  BSYNC B1 ;  /* 0x0000000000017941 */ /* 0x000fea0003800000 */
.L_x_55:
        /* <DEDUP_REMOVED lines=9> */
.L_x_58:
[----:B------:R-:W-:Y:S05]  /*3040*/  BSYNC B1 ;  /* 0x0000000000017941 */ /* 0x000fea0003800000 */
.L_x_57:
[----:B0----5:R-:W-:Y:S01]  /*3050*/  IMAD.U32 R12, R19, 0x10000, RZ ;  /* 0x00010000130c7824 */ /* 0x021fe200078e00ff */
        /* <DEDUP_REMOVED lines=8> */
.L_x_60:
[----:B------:R-:W-:Y:S05]  /*30e0*/  BSYNC B1 ;  /* 0x0000000000017941 */ /* 0x000fea0003800000 */
.L_x_59:
        /* <DEDUP_REMOVED lines=10> */
.L_x_62:
[----:B------:R-:W-:Y:S05]  /*3190*/  BSYNC B1 ;  /* 0x0000000000017941 */ /* 0x000fea0003800000 */
.L_x_61:
        /* <DEDUP_REMOVED lines=10> */
.L_x_64:
[----:B------:R-:W-:Y:S05]  /*3240*/  BSYNC B1 ;  /* 0x0000000000017941 */ /* 0x000fea0003800000 */
.L_x_63:
[----:B01--45:R-:W-:Y:S01]  /*3250*/  IMAD.U32 R6, R19, 0x10000, RZ ;  /* 0x0001000013067824 */ /* 0x033fe200078e00ff */
        /* <DEDUP_REMOVED lines=8> */
.L_x_66:
[----:B------:R-:W-:Y:S05]  /*32e0*/  BSYNC B1 ;  /* 0x0000000000017941 */ /* 0x000fea0003800000 */
.L_x_65:
[----:B0----5:R-:W-:Y:S01]  /*32f0*/  IMAD.U32 R4, R19, 0x10000, RZ ;  /* 0x0001000013047824 */ /* 0x021fe200078e00ff */
[----:B------:R-:W-:Y:S01]  /*3300*/  ISETP.GT.AND P1, PT, R0, 0x8, P1 ;  /* 0x000000080000780c */ /* 0x000fe20000f24270 */
[----:B------:R-:W-:Y:S01]  /*3310*/  @P0 IMAD.MOV.U32 R5, RZ, RZ, R11 ;  /* 0x000000ffff050224 */ /* 0x000fe200078e000b */
[----:B------:R-:W-:Y:S01]  /*3320*/  BSSY B1, `(.L_x_67) ;  /* 0x0000008000017945 */ /* 0x000fe20003800000 */
[----:B------:R-:W-:Y:S01]  /*3330*/  FMUL R3, R4, R43 ;  /* 0x0000002b04037220 */ /* 0x000fe20000400000 */
[----:B------:R-:W-:-:S03]  /*3340*/  @P0 IMAD.MOV.U32 R4, RZ, RZ, R10 ;  /* 0x000000ffff040224 */ /* 0x000fc600078e000a */
[----:B------:R-:W-:-:S05]  /*3350*/  FFMA R3, R38, R42, R3 ;  /* 0x0000002a26037223 */ /* 0x000fca0000000003 */
[----:B------:R-:W-:-:S05]  /*3360*/  F2FP.BF16.F32.PACK_AB R3, RZ, R3 ;  /* 0x00000003ff03723e */ /* 0x000fca00000010ff */
[----:B------:R0:W-:Y:S01]  /*3370*/  @P0 STG.E.U16 desc[UR36][R4.64+0x30], R3 ;  /* 0x0000300304000986 */ /* 0x0001e2000c101524 */
[----:B------:R-:W-:Y:S05]  /*3380*/  @!P1 BRA `(.L_x_68) ;  /* 0x0000000000049947 */ /* 0x000fea0003800000 */
[----:B------:R4:W5:Y:S02]  /*3390*/  LDG.E.LTC128B.U16 R19, desc[UR36][R8.64+0x32] ;  /* 0x0000322408137981 */ /* 0x000964000c1e1520 */
.L_x_68:
[----:B------:R-:W-:Y:S05]  /*33a0*/  BSYNC B1 ;  /* 0x0000000000017941 */ /* 0x000fea0003800000 */
.L_x_67:
[----:B------:R-:W-:Y:S05]  /*33b0*/  @!P1 BRA `(.L_x_69) ;  /* 0x0000000400509947 */ /* 0x000fea0003800000 */
[----:B-----5:R-:W-:-:S04]  /*33c0*/  IMAD.U32 R0, R19, 0x10000, RZ ;  /* 0x0001000013007824 */ /* 0x020fc800078e00ff */
[----:B------:R-:W-:-:S04]  /*33d0*/  FMUL R0, R0, R43 ;  /* 0x0000002b00007220 */ /* 0x000fc80000400000 */
[----:B------:R-:W-:-:S05]  /*33e0*/  FFMA R0, R39, R42, R0 ;  /* 0x0000002a27007223 */ /* 0x000fca0000000000 */
[----:B------:R-:W-:-:S05]  /*33f0*/  F2FP.BF16.F32.PACK_AB R0, RZ, R0 ;  /* 0x00000000ff00723e */ /* 0x000fca00000010ff */
[----:B------:R0:W-:Y:S01]  /*3400*/  STG.E.U16 desc[UR36][R10.64+0x32], R0 ;  /* 0x000032000a007986 */ /* 0x0001e2000c101524 */
[----:B------:R-:W-:Y:S05]  /*3410*/  BRA `(.L_x_69) ;  /* 0x0000000400387947 */ /* 0x000fea0003800000 */
.L_x_40:
[----:B------:R-:W-:Y:S01]  /*3420*/  ISETP.GT.AND P2, PT, R22, 0x1, PT ;  /* 0x000000011600780c */ /* 0x000fe20003f44270 */
[----:B------:R-:W-:Y:S01]  /*3430*/  ULDC.64 UR4, c[0x0][0x5c0] ;  /* 0x0001700000047ab9 */ /* 0x000fe20000000a00 */
[-C--:B------:R-:W-:Y:S01]  /*3440*/  FMUL R24, R24, R42.reuse ;  /* 0x0000002a18187220 */ /* 0x080fe20000400000 */
[----:B------:R-:W-:Y:S01]  /*3450*/  LEA R4, P4, R20, UR4, 0x1 ;  /* 0x0000000414047c11 */ /* 0x000fe2000f8808ff */
[-C--:B------:R-:W-:Y:S01]  /*3460*/  FMUL R25, R25, R42.reuse ;  /* 0x0000002a19197220 */ /* 0x080fe20000400000 */
[----:B------:R-:W-:Y:S01]  /*3470*/  ISETP.GT.AND P1, PT, R0, RZ, P2 ;  /* 0x000000ff0000720c */ /* 0x000fe20001724270 */
[----:B------:R-:W-:Y:S01]  /*3480*/  FMUL R26, R26, R42 ;  /* 0x0000002a1a1a7220 */ /* 0x000fe20000400000 */
[----:B------:R-:W-:Y:S01]  /*3490*/  F2FP.BF16.F32.PACK_AB R24, RZ, R24 ;  /* 0x00000018ff18723e */ /* 0x000fe200000010ff */
[-C--:B------:R-:W-:Y:S01]  /*34a0*/  FMUL R27, R27, R42.reuse ;  /* 0x0000002a1b1b7220 */ /* 0x080fe20000400000 */
[----:B------:R-:W-:Y:S01]  /*34b0*/  LEA.HI.X R5, R20, UR5, R65, 0x1, P4 ;  /* 0x0000000514057c11 */ /* 0x000fe2000a0f0c41 */
[-C--:B------:R-:W-:Y:S01]  /*34c0*/  FMUL R28, R28, R42.reuse ;  /* 0x0000002a1c1c7220 */ /* 0x080fe20000400000 */
[----:B------:R-:W-:Y:S01]  /*34d0*/  ISETP.GT.AND P4, PT, R22, 0x8, PT ;  /* 0x000000081600780c */ /* 0x000fe20003f84270 */
[-C--:B------:R-:W-:Y:S01]  /*34e0*/  FMUL R29, R29, R42.reuse ;  /* 0x0000002a1d1d7220 */ /* 0x080fe20000400000 */
[C---:B------:R-:W-:Y:S01]  /*34f0*/  ISETP.GT.AND P0, PT, R0.reuse, 0x8, P0 ;  /* 0x000000080000780c */ /* 0x040fe20000704270 */
[----:B------:R-:W-:Y:S01]  /*3500*/  @P3 STG.E.U16 desc[UR36][R4.64], R24 ;  /* 0x0000001804003986 */ /* 0x000fe2000c101524 */
[----:B------:R-:W-:Y:S01]  /*3510*/  ISETP.GT.AND P2, PT, R0, 0x8, P2 ;  /* 0x000000080000780c */ /* 0x000fe20001744270 */
[-C--:B------:R-:W-:Y:S01]  /*3520*/  FMUL R30, R30, R42.reuse ;  /* 0x0000002a1e1e7220 */ /* 0x080fe20000400000 */
[----:B------:R-:W-:Y:S01]  /*3530*/  F2FP.BF16.F32.PACK_AB R25, RZ, R25 ;  /* 0x00000019ff19723e */ /* 0x000fe200000010ff */
[-C--:B------:R-:W-:Y:S01]  /*3540*/  FMUL R31, R31, R42.reuse ;  /* 0x0000002a1f1f7220 */ /* 0x080fe20000400000 */
[----:B------:R-:W-:Y:S01]  /*3550*/  ISETP.GT.AND P5, PT, R0, RZ, P4 ;  /* 0x000000ff0000720c */ /* 0x000fe200027a4270 */
[----:B------:R-:W-:Y:S01]  /*3560*/  FMUL R32, R32, R42 ;  /* 0x0000002a20207220 */ /* 0x000fe20000400000 */
[C---:B------:R-:W-:Y:S01]  /*3570*/  SHF.L.U64.HI R3, R48.reuse, 0x1, R49 ;  /* 0x0000000130037819 */ /* 0x040fe20000010231 */
[----:B------:R-:W-:Y:S01]  /*3580*/  @P1 STG.E.U16 desc[UR36][R4.64+0x2], R25 ;  /* 0x0000021904001986 */ /* 0x000fe2000c101524 */
[----:B------:R-:W-:Y:S01]  /*3590*/  LEA R6, P3, R48, R4, 0x1 ;  /* 0x0000000430067211 */ /* 0x000fe200078608ff */
[----:B------:R-:W-:Y:S01]  /*35a0*/  FMUL R33, R33, R42 ;  /* 0x0000002a21217220 */ /* 0x000fe20000400000 */
[----:B------:R-:W-:Y:S01]  /*35b0*/  F2FP.BF16.F32.PACK_AB R26, RZ, R26 ;  /* 0x0000001aff1a723e */ /* 0x000fe200000010ff */
[-C--:B------:R-:W-:Y:S01]  /*35c0*/  FMUL R34, R34, R42.reuse ;  /* 0x0000002a22227220 */ /* 0x080fe20000400000 */
[----:B------:R-:W-:Y:S01]  /*35d0*/  ISETP.GT.AND P1, PT, R22, 0x9, PT ;  /* 0x000000091600780c */ /* 0x000fe20003f24270 */
[----:B------:R-:W-:Y:S01]  /*35e0*/  IMAD.X R7, R3, 0x1, R5, P3 ;  /* 0x0000000103077824 */ /* 0x000fe200018e0605 */
[----:B------:R-:W-:Y:S01]  /*35f0*/  F2FP.BF16.F32.PACK_AB R27, RZ, R27 ;  /* 0x0000001bff1b723e */ /* 0x000fe200000010ff */
[----:B------:R-:W-:Y:S01]  /*3600*/  FMUL R35, R35, R42 ;  /* 0x0000002a23237220 */ /* 0x000fe20000400000 */
[----:B------:R-:W-:Y:S01]  /*3610*/  F2FP.BF16.F32.PACK_AB R28, RZ, R28 ;  /* 0x0000001cff1c723e */ /* 0x000fe200000010ff */
[-C--:B------:R-:W-:Y:S01]  /*3620*/  FMUL R36, R36, R42.reuse ;  /* 0x0000002a24247220 */ /* 0x080fe20000400000 */
[C---:B------:R-:W-:Y:S01]  /*3630*/  ISETP.GT.AND P3, PT, R0.reuse, RZ, P1 ;  /* 0x000000ff0000720c */ /* 0x040fe20000f64270 */
[----:B------:R-:W-:Y:S01]  /*3640*/  @P0 STG.E.U16 desc[UR36][R6.64], R26 ;  /* 0x0000001a06000986 */ /* 0x000fe2000c101524 */
[----:B------:R-:W-:Y:S01]  /*3650*/  ISETP.GT.AND P4, PT, R0, 0x8, P4 ;  /* 0x000000080000780c */ /* 0x000fe20002784270 */
[----:B------:R-:W-:Y:S01]  /*3660*/  FMUL R37, R37, R42 ;  /* 0x0000002a25257220 */ /* 0x000fe20000400000 */
[----:B------:R-:W-:Y:S01]  /*3670*/  F2FP.BF16.F32.PACK_AB R29, RZ, R29 ;  /* 0x0000001dff1d723e */ /* 0x000fe200000010ff */
[----:B------:R-:W-:Y:S01]  /*3680*/  @P2 STG.E.U16 desc[UR36][R6.64+0x2], R27 ;  /* 0x0000021b06002986 */ /* 0x000fe2000c101524 */
[----:B------:R-:W-:Y:S01]  /*3690*/  F2FP.BF16.F32.PACK_AB R30, RZ, R30 ;  /* 0x0000001eff1e723e */ /* 0x000fe200000010ff */
[-C--:B------:R-:W-:Y:S01]  /*36a0*/  FMUL R38, R38, R42.reuse ;  /* 0x0000002a26267220 */ /* 0x080fe20000400000 */
[----:B------:R-:W-:Y:S01]  /*36b0*/  F2FP.BF16.F32.PACK_AB R31, RZ, R31 ;  /* 0x0000001fff1f723e */ /* 0x000fe200000010ff */
[----:B------:R-:W-:Y:S01]  /*36c0*/  @P5 STG.E.U16 desc[UR36][R4.64+0x10], R28 ;  /* 0x0000101c04005986 */ /* 0x000fe2000c101524 */
[----:B------:R-:W-:Y:S01]  /*36d0*/  ISETP.GT.AND P5, PT, R0, 0x8, P1 ;  /* 0x000000080000780c */ /* 0x000fe20000fa4270 */
[----:B------:R-:W-:Y:S01]  /*36e0*/  FMUL R39, R39, R42 ;  /* 0x0000002a27277220 */ /* 0x000fe20000400000 */
[C---:B------:R-:W-:Y:S01]  /*36f0*/  ISETP.GT.AND P2, PT, R22.reuse, 0x11, PT ;  /* 0x000000111600780c */ /* 0x040fe20003f44270 */
[----:B------:R-:W-:Y:S01]  /*3700*/  @P3 STG.E.U16 desc[UR36][R4.64+0x12], R29 ;  /* 0x0000121d04003986 */ /* 0x000fe2000c101524 */
[----:B------:R-:W-:-:S02]  /*3710*/  ISETP.GT.AND P3, PT, R22, 0x10, PT ;  /* 0x000000101600780c */ /* 0x000fc40003f64270 */
[----:B------:R-:W-:Y:S01]  /*3720*/  F2FP.BF16.F32.PACK_AB R32, RZ, R32 ;  /* 0x00000020ff20723e */ /* 0x000fe200000010ff */
[----:B------:R-:W-:Y:S01]  /*3730*/  @P4 STG.E.U16 desc[UR36][R6.64+0x10], R30 ;  /* 0x0000101e06004986 */ /* 0x000fe2000c101524 */
[----:B------:R-:W-:Y:S02]  /*3740*/  ISETP.GT.AND P4, PT, R0, RZ, P2 ;  /* 0x000000ff0000720c */ /* 0x000fe40001784270 */
[----:B------:R-:W-:Y:S02]  /*3750*/  F2FP.BF16.F32.PACK_AB R33, RZ, R33 ;  /* 0x00000021ff21723e */ /* 0x000fe400000010ff */
[----:B------:R-:W-:Y:S01]  /*3760*/  ISETP.GT.AND P1, PT, R22, 0x18, PT ;  /* 0x000000181600780c */ /* 0x000fe20003f24270 */
[----:B------:R-:W-:Y:S01]  /*3770*/  @P5 STG.E.U16 desc[UR36][R6.64+0x12], R31 ;  /* 0x0000121f06005986 */ /* 0x000fe2000c101524 */
[----:B------:R-:W-:Y:S02]  /*3780*/  ISETP.GT.AND P5, PT, R0, RZ, P3 ;  /* 0x000000ff0000720c */ /* 0x000fe40001fa4270 */
[----:B------:R-:W-:-:S02]  /*3790*/  ISETP.GT.AND P0, PT, R22, 0x19, PT ;  /* 0x000000191600780c */ /* 0x000fc40003f04270 */
[C---:B------:R-:W-:Y:S02]  /*37a0*/  ISETP.GT.AND P3, PT, R0.reuse, 0x8, P3 ;  /* 0x000000080000780c */ /* 0x040fe40001f64270 */
[C---:B------:R-:W-:Y:S02]  /*37b0*/  ISETP.GT.AND P2, PT, R0.reuse, 0x8, P2 ;  /* 0x000000080000780c */ /* 0x040fe40001744270 */
[----:B------:R-:W-:Y:S02]  /*37c0*/  F2FP.BF16.F32.PACK_AB R34, RZ, R34 ;  /* 0x00000022ff22723e */ /* 0x000fe400000010ff */
[----:B------:R-:W-:Y:S02]  /*37d0*/  F2FP.BF16.F32.PACK_AB R35, RZ, R35 ;  /* 0x00000023ff23723e */ /* 0x000fe400000010ff */
[----:B------:R-:W-:Y:S01]  /*37e0*/  F2FP.BF16.F32.PACK_AB R36, RZ, R36 ;  /* 0x00000024ff24723e */ /* 0x000fe200000010ff */
[----:B------:R-:W-:Y:S01]  /*37f0*/  @P5 STG.E.U16 desc[UR36][R4.64+0x20], R32 ;  /* 0x0000202004005986 */ /* 0x000fe2000c101524 */
[----:B------:R-:W-:-:S02]  /*3800*/  ISETP.GT.AND P5, PT, R0, RZ, P0 ;  /* 0x000000ff0000720c */ /* 0x000fc400007a4270 */
[C---:B------:R-:W-:Y:S01]  /*3810*/  ISETP.GT.AND P0, PT, R0.reuse, 0x8, P0 ;  /* 0x000000080000780c */ /* 0x040fe20000704270 */
[----:B------:R-:W-:Y:S01]  /*3820*/  @P4 STG.E.U16 desc[UR36][R4.64+0x22], R33 ;  /* 0x0000222104004986 */ /* 0x000fe2000c101524 */
[C---:B------:R-:W-:Y:S02]  /*3830*/  ISETP.GT.AND P4, PT, R0.reuse, RZ, P1 ;  /* 0x000000ff0000720c */ /* 0x040fe40000f84270 */
[----:B------:R-:W-:Y:S01]  /*3840*/  ISETP.GT.AND P1, PT, R0, 0x8, P1 ;  /* 0x000000080000780c */ /* 0x000fe20000f24270 */
[----:B------:R-:W-:Y:S01]  /*3850*/  @P3 STG.E.U16 desc[UR36][R6.64+0x20], R34 ;  /* 0x0000202206003986 */ /* 0x000fe2000c101524 */
[----:B------:R-:W-:Y:S02]  /*3860*/  F2FP.BF16.F32.PACK_AB R37, RZ, R37 ;  /* 0x00000025ff25723e */ /* 0x000fe400000010ff */
[----:B------:R-:W-:Y:S01]  /*3870*/  F2FP.BF16.F32.PACK_AB R38, RZ, R38 ;  /* 0x00000026ff26723e */ /* 0x000fe200000010ff */
[----:B------:R-:W-:Y:S01]  /*3880*/  @P2 STG.E.U16 desc[UR36][R6.64+0x22], R35 ;  /* 0x0000222306002986 */ /* 0x000fe2000c101524 */
[----:B------:R-:W-:-:S05]  /*3890*/  F2FP.BF16.F32.PACK_AB R39, RZ, R39 ;  /* 0x00000027ff27723e */ /* 0x000fca00000010ff */
[----:B------:R-:W-:Y:S04]  /*38a0*/  @P4 STG.E.U16 desc[UR36][R4.64+0x30], R36 ;  /* 0x0000302404004986 */ /* 0x000fe8000c101524 */
[----:B------:R0:W-:Y:S02]  /*38b0*/  @P5 STG.E.U16 desc[UR36][R4.64+0x32], R37 ;  /* 0x0000322504005986 */ /* 0x0001e4000c101524 */
[----:B0-----:R-:W-:Y:S02]  /*38c0*/  @P1 IMAD.MOV.U32 R4, RZ, RZ, R6 ;  /* 0x000000ffff041224 */ /* 0x001fe400078e0006 */
[----:B------:R-:W-:-:S05]  /*38d0*/  @P1 IMAD.MOV.U32 R5, RZ, RZ, R7 ;  /* 0x000000ffff051224 */ /* 0x000fca00078e0007 */
[----:B------:R0:W-:Y:S04]  /*38e0*/  @P1 STG.E.U16 desc[UR36][R4.64+0x30], R38 ;  /* 0x0000302604001986 */ /* 0x0001e8000c101524 */
[----:B------:R0:W-:Y:S02]  /*38f0*/  @P0 STG.E.U16 desc[UR36][R6.64+0x32], R39 ;  /* 0x0000322706000986 */ /* 0x0001e4000c101524 */
.L_x_69:
[----:B------:R-:W-:Y:S05]  /*3900*/  BSYNC B0 ;  /* 0x0000000000007941 */ /* 0x000fea0003800000 */
.L_x_39:
[----:B0-----:R-:W2:Y:S01]  /*3910*/  LDL.64 R4, [R1] ;  /* 0x0000000001047983 */ /* 0x001ea20000100a00 */
[----:B------:R-:W-:Y:S01]  /*3920*/  ULDC.64 UR4, c[0x0][0x650] ;  /* 0x0001940000047ab9 */ /* 0x000fe20000000a00 */
[----:B------:R-:W-:Y:S02]  /*3930*/  IMAD.U32 R0, RZ, RZ, UR44 ;  /* 0x0000002cff007e24 */ /* 0x000fe4000f8e00ff */
[----:B-----5:R-:W-:Y:S02]  /*3940*/  IMAD.MOV.U32 R19, RZ, RZ, -0x1 ;  /* 0xffffffffff137424 */ /* 0x020fe400078e00ff */
[----:B------:R0:W-:Y:S01]  /*3950*/  SYNCS.ARRIVE.TRANS64.A1T0 RZ, [R0+UR48], RZ ;  /* 0x000000ff00ff79a7 */ /* 0x0001e20008100030 */
[----:B------:R-:W-:Y:S02]  /*3960*/  IMAD.MOV.U32 R22, RZ, RZ, -0x1 ;  /* 0xffffffffff167424 */ /* 0x000fe400078e00ff */
[----:B------:R-:W-:Y:S01]  /*3970*/  IMAD.MOV.U32 R17, RZ, RZ, -0x1 ;  /* 0xffffffffff117424 */ /* 0x000fe200078e00ff */
[----:B0-----:R-:W-:-:S02]  /*3980*/  PRMT R0, RZ, 0x7610, R0 ;  /* 0x00007610ff007816 */ /* 0x001fc40000000000 */
[----:B--2---:R-:W-:-:S05]  /*3990*/  LEA R18, P0, R4, R18, 0x1 ;  /* 0x0000001204127211 */ /* 0x004fca00078008ff */
[----:B------:R-:W-:Y:S01]  /*39a0*/  IMAD.X R2, R53, 0x1, R2, P0 ;  /* 0x0000000135027824 */ /* 0x000fe200000e0602 */
[----:B------:R-:W-:-:S04]  /*39b0*/  ISETP.GE.U32.AND P0, PT, R18, UR4, PT ;  /* 0x0000000412007c0c */ /* 0x000fc8000bf06070 */
[----:B------:R-:W-:-:S13]  /*39c0*/  ISETP.GE.U32.AND.EX P0, PT, R2, UR5, PT, P0 ;  /* 0x0000000502007c0c */ /* 0x000fda000bf06100 */
[----:B------:R-:W-:Y:S05]  /*39d0*/  @P0 BRA `(.L_x_70) ;  /* 0x0000000400500947 */ /* 0x000fea0003800000 */
[----:B------:R-:W0:Y:S01]  /*39e0*/  LDC.64 R10, c[0x0][0x628] ;  /* 0x00018a00ff0a7b82 */ /* 0x000e220000000a00 */
[----:B------:R-:W2:Y:S01]  /*39f0*/  S2R R12, SR_CTAID.X ;  /* 0x00000000000c7919 */ /* 0x000ea20000002500 */
[----:B-1-34-:R-:W-:Y:S02]  /*3a00*/  IMAD.MOV.U32 R8, RZ, RZ, R18 ;  /* 0x000000ffff087224 */ /* 0x01afe400078e0012 */
[----:B------:R-:W-:Y:S01]  /*3a10*/  IMAD.MOV.U32 R9, RZ, RZ, R2 ;  /* 0x000000ffff097224 */ /* 0x000fe200078e0002 */
[----:B------:R-:W1:Y:S03]  /*3a20*/  S2R R20, SR_CTAID.Y ;  /* 0x0000000000147919 */ /* 0x000e660000002600 */
[----:B------:R-:W3:Y:S08]  /*3a30*/  LDC R0, c[0x0][0x630] ;  /* 0x00018c00ff007b82 */ /* 0x000ef00000000800 */
[----:B------:R-:W4:Y:S01]  /*3a40*/  LDC.64 R14, c[0x0][0x620] ;  /* 0x00018800ff0e7b82 */ /* 0x000f220000000a00 */
[----:B0-----:R-:W-:-:S04]  /*3a50*/  ISETP.NE.U32.AND P0, PT, R10, RZ, PT ;  /* 0x000000ff0a00720c */ /* 0x001fc80003f05070 */
[----:B------:R-:W-:-:S13]  /*3a60*/  ISETP.NE.AND.EX P0, PT, R11, RZ, PT, P0 ;  /* 0x000000ff0b00720c */ /* 0x000fda0003f05300 */
[----:B-1234-:R-:W-:Y:S05]  /*3a70*/  @!P0 BRA `(.L_x_71) ;  /* 0x0000000000288947 */ /* 0x01efea0003800000 */
[----:B------:R-:W0:Y:S02]  /*3a80*/  LDC R3, c[0x0][0x634] ;  /* 0x00018d00ff037b82 */ /* 0x000e240000000800 */
        /* <DEDUP_REMOVED lines=9> */
.L_x_71:
[-CC-:B------:R-:W-:Y:S01]  /*3b20*/  SHF.R.U64 R17, R8, R0.reuse, R9.reuse ;  /* 0x0000000008117219 */ /* 0x180fe20000001209 */
[----:B------:R-:W0:Y:S01]  /*3b30*/  LDC.64 R26, c[0x0][0x640] ;  /* 0x00019000ff1a7b82 */ /* 0x000e220000000a00 */
[----:B------:R-:W-:Y:S01]  /*3b40*/  SHF.R.U32.HI R0, RZ, R0, R9 ;  /* 0x00000000ff007219 */ /* 0x000fe20000011609 */
[----:B------:R-:W-:Y:S01]  /*3b50*/  IMAD.MOV.U32 R19, RZ, RZ, R2 ;  /* 0x000000ffff137224 */ /* 0x000fe200078e0002 */
[----:B------:R-:W-:Y:S01]  /*3b60*/  IADD3 R3, P0, RZ, -R17, RZ ;  /* 0x80000011ff037210 */ /* 0x000fe20007f1e0ff */
[----:B------:R-:W-:Y:S01]  /*3b70*/  ULDC UR4, c[0x0][0x150] ;  /* 0x0000540000047ab9 */ /* 0x000fe20000000800 */
[----:B------:R-:W-:-:S03]  /*3b80*/  I2FP.F32.U32 R7, R12 ;  /* 0x0000000c00077245 */ /* 0x000fc60000201000 */
[----:B------:R-:W1:Y:S01]  /*3b90*/  LDC R6, c[0x0][0x618] ;  /* 0x00018600ff067b82 */ /* 0x000e620000000800 */
[----:B------:R-:W-:Y:S02]  /*3ba0*/  IMAD.X R5, RZ, RZ, ~R0, P0 ;  /* 0x000000ffff057224 */ /* 0x000fe400000e0e00 */
[----:B------:R-:W-:Y:S01]  /*3bb0*/  FMUL R7, R7, UR4 ;  /* 0x0000000407077c20 */ /* 0x000fe20008400000 */
[----:B------:R-:W-:Y:S01]  /*3bc0*/  ULDC UR4, c[0x0][0x154] ;  /* 0x0000550000047ab9 */ /* 0x000fe20000000800 */
[-C--:B------:R-:W-:Y:S02]  /*3bd0*/  IMAD R0, R5, R14.reuse, RZ ;  /* 0x0000000e05007224 */ /* 0x080fe400078e02ff */
[C---:B------:R-:W-:Y:S01]  /*3be0*/  IMAD.WIDE.U32 R4, R3.reuse, R14, R18 ;  /* 0x0000000e03047225 */ /* 0x040fe200078e0012 */
[----:B------:R-:W2:Y:S01]  /*3bf0*/  LDC R11, c[0x0][0x608] ;  /* 0x00018200ff0b7b82 */ /* 0x000ea20000000800 */
[----:B------:R-:W3:Y:S02]  /*3c00*/  F2I.U32.TRUNC.NTZ R7, R7 ;  /* 0x0000000700077305 */ /* 0x000ee4000020f000 */
[----:B------:R-:W-:-:S04]  /*3c10*/  IMAD R3, R3, R15, R0 ;  /* 0x0000000f03037224 */ /* 0x000fc800078e0200 */
[----:B------:R-:W-:Y:S01]  /*3c20*/  IMAD.IADD R3, R5, 0x1, R3 ;  /* 0x0000000105037824 */ /* 0x000fe200078e0203 */
[----:B------:R-:W4:Y:S01]  /*3c30*/  LDC R25, c[0x0][0x658] ;  /* 0x00019600ff197b82 */ /* 0x000f220000000800 */
[----:B------:R-:W-:Y:S02]  /*3c40*/  I2FP.F32.U32 R5, R20 ;  /* 0x0000001400057245 */ /* 0x000fe40000201000 */
[----:B0-----:R-:W-:-:S04]  /*3c50*/  ISETP.NE.U32.AND P0, PT, R26, RZ, PT ;  /* 0x000000ff1a00720c */ /* 0x001fc80003f05070 */
[----:B------:R-:W-:Y:S01]  /*3c60*/  ISETP.NE.AND.EX P0, PT, R27, RZ, PT, P0 ;  /* 0x000000ff1b00720c */ /* 0x000fe20003f05300 */
[----:B------:R-:W0:Y:S01]  /*3c70*/  LDC R9, c[0x0][0x144] ;  /* 0x00005100ff097b82 */ /* 0x000e220000000800 */
[-C--:B-1----:R-:W-:Y:S01]  /*3c80*/  SHF.R.U64 R13, R4, R6.reuse, R3 ;  /* 0x00000006040d7219 */ /* 0x082fe20000001203 */
[----:B---3--:R-:W-:Y:S01]  /*3c90*/  IMAD.MOV R7, RZ, RZ, -R7 ;  /* 0x000000ffff077224 */ /* 0x008fe200078e0a07 */
[----:B------:R-:W-:Y:S01]  /*3ca0*/  SHF.R.U32.HI R0, RZ, R6, R3 ;  /* 0x00000006ff007219 */ /* 0x000fe20000011603 */
[----:B------:R-:W-:-:S04]  /*3cb0*/  FMUL R3, R5, UR4 ;  /* 0x0000000405037c20 */ /* 0x000fc80008400000 */
[----:B------:R-:W1:Y:S01]  /*3cc0*/  LDC R21, c[0x0][0x148] ;  /* 0x00005200ff157b82 */ /* 0x000e620000000800 */
[----:B------:R3:W0:Y:S01]  /*3cd0*/  F2I.U32.TRUNC.NTZ R10, R3 ;  /* 0x00000003000a7305 */ /* 0x000622000020f000 */
[-CC-:B--2---:R-:W-:Y:S02]  /*3ce0*/  SHF.R.U64 R15, R13, R11.reuse, R0.reuse ;  /* 0x0000000b0d0f7219 */ /* 0x184fe40000001200 */
[----:B------:R-:W-:-:S04]  /*3cf0*/  SHF.R.U32.HI R0, RZ, R11, R0 ;  /* 0x0000000bff007219 */ /* 0x000fc80000011600 */
[----:B------:R-:W2:Y:S01]  /*3d00*/  LDC R14, c[0x0][0x648] ;  /* 0x00019200ff0e7b82 */ /* 0x000ea20000000800 */
[-CC-:B----4-:R-:W-:Y:S02]  /*3d10*/  SHF.R.U64 R19, R15, R25.reuse, R0.reuse ;  /* 0x000000190f137219 */ /* 0x190fe40000001200 */
[----:B------:R-:W-:-:S03]  /*3d20*/  SHF.R.U32.HI R5, RZ, R25, R0 ;  /* 0x00000019ff057219 */ /* 0x000fc60000011600 */
[----:B------:R-:W-:Y:S02]  /*3d30*/  IMAD.MOV.U32 R4, RZ, RZ, R19 ;  /* 0x000000ffff047224 */ /* 0x000fe400078e0013 */
[----:B------:R-:W4:Y:S01]  /*3d40*/  LDC R22, c[0x0][0x638] ;  /* 0x00018e00ff167b82 */ /* 0x000f220000000800 */
[----:B0-----:R-:W-:-:S07]  /*3d50*/  IMAD R12, R9, R7, R12 ;  /* 0x00000007090c7224 */ /* 0x001fce00078e020c */
[----:B------:R-:W0:Y:S08]  /*3d60*/  LDC R24, c[0x0][0x610] ;  /* 0x00018400ff187b82 */ /* 0x000e300000000800 */
[----:B------:R-:W0:Y:S01]  /*3d70*/  LDC R28, c[0x0][0x600] ;  /* 0x00018000ff1c7b82 */ /* 0x000e220000000800 */
[----:B-1-3--:R-:W-:Y:S05]  /*3d80*/  @!P0 BRA `(.L_x_72) ;  /* 0x0000000000288947 */ /* 0x00afea0003800000 */
[----:B------:R-:W1:Y:S02]  /*3d90*/  LDC R0, c[0x0][0x64c] ;  /* 0x00019300ff007b82 */ /* 0x000e640000000800 */
[----:B-1----:R-:W-:-:S05]  /*3da0*/  IADD3 R3, P0, R19, R0, RZ ;  /* 0x0000000013037210 */ /* 0x002fca0007f1e0ff */
        /* <DEDUP_REMOVED lines=8> */
.L_x_72:
[----:B------:R-:W-:Y:S01]  /*3e30*/  ISETP.NE.AND P0, PT, R23, 0x1, PT ;  /* 0x000000011700780c */ /* 0x000fe20003f05270 */
[----:B------:R-:W-:Y:S01]  /*3e40*/  IMAD.MOV R10, RZ, RZ, -R10 ;  /* 0x000000ffff0a7224 */ /* 0x000fe200078e0a0a */
[----:B--2---:R-:W-:Y:S02]  /*3e50*/  SHF.R.U64 R0, R4, R14, R5 ;  /* 0x0000000e04007219 */ /* 0x004fe40000001205 */
[----:B------:R-:W-:Y:S02]  /*3e60*/  LOP3.LUT R3, R15, R54, RZ, 0xc0, !PT ;  /* 0x000000360f037212 */ /* 0x000fe400078ec0ff */
[----:B------:R-:W-:Y:S01]  /*3e70*/  LOP3.LUT R13, R13, R52, RZ, 0xc0, !PT ;  /* 0x000000340d0d7212 */ /* 0x000fe200078ec0ff */
[----:B------:R-:W-:Y:S02]  /*3e80*/  IMAD.MOV R4, RZ, RZ, -R0 ;  /* 0x000000ffff047224 */ /* 0x000fe400078e0a00 */
[----:B------:R-:W-:Y:S02]  /*3e90*/  IMAD R3, R50, R0, R3 ;  /* 0x0000000032037224 */ /* 0x000fe400078e0203 */
[----:B----4-:R-:W-:-:S02]  /*3ea0*/  IMAD R0, R4, R22, R19 ;  /* 0x0000001604007224 */ /* 0x010fc400078e0213 */
[----:B------:R-:W-:Y:S02]  /*3eb0*/  @P0 IMAD R12, R21, R10, R20 ;  /* 0x0000000a150c0224 */ /* 0x000fe400078e0214 */
[----:B0-----:R-:W-:Y:S02]  /*3ec0*/  IMAD R4, R0, R28, R13 ;  /* 0x0000001c00047224 */ /* 0x001fe400078e020d */
[----:B------:R-:W-:Y:S02]  /*3ed0*/  IMAD R19, R3, R24, R12 ;  /* 0x0000001803137224 */ /* 0x000fe400078e020c */
[----:B------:R-:W-:-:S03]  /*3ee0*/  IMAD.MOV.U32 R3, RZ, RZ, 0x1 ;  /* 0x00000001ff037424 */ /* 0x000fc600078e00ff */
[----:B------:R-:W-:Y:S02]  /*3ef0*/  SEL R22, R4, R19, !P0 ;  /* 0x0000001304167207 */ /* 0x000fe40004000000 */
[----:B------:R-:W-:Y:S02]  /*3f00*/  PRMT R0, R3, 0x7610, R0 ;  /* 0x0000761003007816 */ /* 0x000fe40000000000 */
[----:B------:R-:W-:-:S07]  /*3f10*/  SEL R19, R19, R4, !P0 ;  /* 0x0000000413137207 */ /* 0x000fce0004000000 */
.L_x_70:
[----:B------:R-:W-:Y:S01]  /*3f20*/  UIMAD.WIDE.U32 UR4, UR38, -0x45306eb3, URZ ;  /* 0xbacf914d260478a5 */ /* 0x000fe2000f8e003f */
[----:B------:R-:W-:Y:S02]  /*3f30*/  LOP3.LUT P0, RZ, R0, 0xff, RZ, 0xc0, !PT ;  /* 0x000000ff00ff7812 */ /* 0x000fe4000780c0ff */
[----:B------:R-:W-:Y:S01]  /*3f40*/  LOP3.LUT R57, R57, 0x1, RZ, 0x3c, !PT ;  /* 0x0000000139397812 */ /* 0x000fe200078e3cff */
[----:B------:R-:W-:-:S04]  /*3f50*/  UIADD3 UR4, UR38, -UR5, URZ ;  /* 0x8000000526047290 */ /* 0x000fc8000fffe03f */
[----:B------:R-:W-:-:S04]  /*3f60*/  ULEA.HI UR4, UR4, UR5, URZ, 0x1f ;  /* 0x0000000504047291 */ /* 0x000fc8000f8ff83f */
[----:B------:R-:W-:-:S04]  /*3f70*/  USHF.R.U32.HI UR4, URZ, 0x5, UR4 ;  /* 0x000000053f047899 */ /* 0x000fc80008011604 */
[----:B------:R-:W-:Y:S01]  /*3f80*/  UIMAD UR38, UR4, -0x25, UR38 ;  /* 0xffffffdb042678a4 */ /* 0x000fe2000f8e0226 */
[----:B------:R-:W-:Y:S11]  /*3f90*/  @P0 BRA `(.L_x_73) ;  /* 0xffffffdc00340947 */ /* 0x000ff6000383ffff */
[----:B------:R-:W-:Y:S05]  /*3fa0*/  EXIT ;  /* 0x000000000000794d */ /* 0x000fea0003800000 */
.L_x_18:
[----:B------:R-:W-:-:S08]  /*3fb0*/  ISETP.NE.AND P0, PT, R0, RZ, PT ;  /* 0x000000ff0000720c */ /* 0x000fd00003f05270 */
[----:B0-----:R-:W0:-:S00]  /*3fc0*/  USETMAXREG.DEALLOC.CTAPOOL 0x28 ;  /* 0x00000028000079c8 */ /* 0x001e0000080e0500 */
[----:B------:R-:W-:Y:S05]  /*3fd0*/  @P0 EXIT ;  /* 0x000000000000094d */ /* 0x000fea0003800000 */
[----:B0-----:R-:W-:Y:S01]  /*3fe0*/  LOP3.LUT P0, RZ, R8, 0xff, RZ, 0xc0, !PT ;  /* 0x000000ff08ff7812 */ /* 0x001fe2000780c0ff */
[----:B------:R-:W-:Y:S02]  /*3ff0*/  IMAD.MOV.U32 R0, RZ, RZ, 0x1 ;  /* 0x00000001ff007424 */ /* 0x000fe400078e00ff */
[----:B------:R-:W-:-:S10]  /*4000*/  IMAD.MOV.U32 R9, RZ, RZ, RZ ;  /* 0x000000ffff097224 */ /* 0x000fd400078e00ff */
[----:B------:R-:W-:Y:S05]  /*4010*/  @!P0 BRA `(.L_x_74) ;  /* 0x0000000c003c8947 */ /* 0x000fea0003800000 */
[----:B------:R-:W0:Y:S01]  /*4020*/  S2R R8, SR_CgaCtaId ;  /* 0x0000000000087919 */ /* 0x000e220000008800 */
[----:B------:R-:W-:Y:S01]  /*4030*/  LOP3.LUT P0, RZ, R3, 0x1f, RZ, 0xc0, !PT ;  /* 0x0000001f03ff7812 */ /* 0x000fe2000780c0ff */
[----:B------:R-:W-:Y:S01]  /*4040*/  ULDC UR5, c[0x0][0x658] ;  /* 0x0001960000057ab9 */ /* 0x000fe20000000800 */
[----:B------:R-:W-:Y:S01]  /*4050*/  UMOV UR6, 0xffffffff ;  /* 0xffffffff00067882 */ /* 0x000fe20000000000 */
[----:B------:R-:W-:Y:S01]  /*4060*/  BSSY B0, `(.L_x_74) ;  /* 0x00000ca000007945 */ /* 0x000fe20003800000 */
[----:B------:R-:W-:Y:S01]  /*4070*/  USHF.L.U32 UR6, UR6, UR5, URZ ;  /* 0x0000000506067299 */ /* 0x000fe2000800063f */
[C---:B------:R-:W-:Y:S01]  /*4080*/  ISETP.NE.AND P2, PT, R4.reuse, RZ, PT ;  /* 0x000000ff0400720c */ /* 0x040fe20003f45270 */
[----:B------:R-:W-:Y:S01]  /*4090*/  IMAD.MOV.U32 R10, RZ, RZ, 0x1 ;  /* 0x00000001ff0a7424 */ /* 0x000fe200078e00ff */
[----:B------:R-:W-:Y:S01]  /*40a0*/  ISETP.NE.OR P0, PT, R4, RZ, !P0 ;  /* 0x000000ff0400720c */ /* 0x000fe20004705670 */
[----:B------:R-:W-:Y:S01]  /*40b0*/  IMAD.MOV.U32 R0, RZ, RZ, 0x1 ;  /* 0x00000001ff007424 */ /* 0x000fe200078e00ff */
[----:B------:R-:W-:Y:S01]  /*40c0*/  LOP3.LUT R3, R16, 0x2, RZ, 0xfc, !PT ;  /* 0x0000000210037812 */ /* 0x000fe200078efcff */
[----:B------:R-:W-:Y:S01]  /*40d0*/  IMAD.MOV.U32 R9, RZ, RZ, RZ ;  /* 0x000000ffff097224 */ /* 0x000fe200078e00ff */
[----:B------:R-:W-:Y:S01]  /*40e0*/  ULDC UR4, c[0x0][0x600] ;  /* 0x0001800000047ab9 */ /* 0x000fe20000000800 */
[----:B------:R-:W-:Y:S01]  /*40f0*/  UMOV UR7, 0x1 ;  /* 0x0000000100077882 */ /* 0x000fe20000000000 */
[----:B------:R-:W-:-:S02]  /*4100*/  UIADD3 UR19, UR40, 0x1, URZ ;  /* 0x0000000128137890 */ /* 0x000fc4000fffe03f */
[----:B------:R-:W-:Y:S02]  /*4110*/  UIADD3 UR15, UR4, -0x1, URZ ;  /* 0xffffffff040f7890 */ /* 0x000fe4000fffe03f */
[----:B------:R-:W-:Y:S02]  /*4120*/  USHF.L.U32 UR17, UR7, UR5, URZ ;  /* 0x0000000507117299 */ /* 0x000fe4000800063f */
[----:B------:R-:W-:Y:S01]  /*4130*/  ULOP3.LUT UR16, URZ, UR6, URZ, 0x33, !UPT ;  /* 0x000000063f107292 */ /* 0x000fe2000f8e333f */
[----:B------:R-:W-:Y:S01]  /*4140*/  ULDC.64 UR20, c[0x0][0x198] ;  /* 0x0000660000147ab9 */ /* 0x000fe20000000a00 */
[C---:B0-----:R-:W-:Y:S02]  /*4150*/  IMAD.SHL.U32 R12, R8.reuse, 0x10, RZ ;  /* 0x00000010080c7824 */ /* 0x041fe400078e00ff */
[----:B------:R-:W-:-:S03]  /*4160*/  IMAD.SHL.U32 R8, R8, 0x200, RZ ;  /* 0x0000020008087824 */ /* 0x000fc600078e00ff */
[----:B------:R-:W-:Y:S02]  /*4170*/  LOP3.LUT R12, R12, 0x10, RZ, 0xc0, !PT ;  /* 0x000000100c0c7812 */ /* 0x000fe400078ec0ff */
[----:B------:R-:W-:-:S07]  /*4180*/  LOP3.LUT R8, R8, 0x200, RZ, 0xc0, !PT ;  /* 0x0000020008087812 */ /* 0x000fce00078ec0ff */
.L_x_86:
[----:B------:R-:W-:-:S03]  /*4190*/  UMOV UR4, 0xffffffff ;  /* 0xffffffff00047882 */ /* 0x000fc60000000000 */
[----:B------:R-:W-:Y:S05]  /*41a0*/  BRA.DIV UR4, `(.L_x_75) ;  /* 0x0000002204987947 */ /* 0x000fea000b800000 */
[----:B------:R-:W-:-:S13]  /*41b0*/  ELECT P6, URZ, PT ;  /* 0x00000000003f782f */ /* 0x000fda00038c0000 */
.L_x_132:
[----:B------:R-:W0:Y:S01]  /*41c0*/  LDC R4, c[0x0][0x28c] ;  /* 0x0000a300ff047b82 */ /* 0x000e220000000800 */
[----:B------:R-:W-:Y:S01]  /*41d0*/  BSSY B1, `(.L_x_76) ;  /* 0x0000039000017945 */ /* 0x000fe20003800000 */
[----:B0-----:R-:W-:-:S13]  /*41e0*/  ISETP.LT.OR P6, PT, R4, 0x1, !P6 ;  /* 0x000000010400780c */ /* 0x001fda00077c1670 */
[----:B------:R-:W-:Y:S05]  /*41f0*/  @P6 BRA `(.L_x_77) ;  /* 0x0000000000d86947 */ /* 0x000fea0003800000 */
[----:B------:R-:W-:Y:S02]  /*4200*/  IMAD R22, R22, 0x20, R12 ;  /* 0x0000002016167824 */ /* 0x000fe400078e020c */
[----:B------:R-:W-:Y:S02]  /*4210*/  IMAD.SHL.U32 R19, R19, 0x40, RZ ;  /* 0x0000004013137824 */ /* 0x000fe400078e00ff */
[----:B------:R-:W-:Y:S02]  /*4220*/  IMAD.MOV.U32 R15, RZ, RZ, RZ ;  /* 0x000000ffff0f7224 */ /* 0x000fe400078e00ff */
[----:B------:R-:W-:Y:S02]  /*4230*/  IMAD.U32 R20, RZ, RZ, UR19 ;  /* 0x00000013ff147e24 */ /* 0x000fe4000f8e00ff */
[----:B------:R-:W-:Y:S02]  /*4240*/  IMAD.MOV.U32 R4, RZ, RZ, R0 ;  /* 0x000000ffff047224 */ /* 0x000fe400078e0000 */
[----:B------:R-:W-:-:S07]  /*4250*/  IMAD.MOV.U32 R5, RZ, RZ, R9 ;  /* 0x000000ffff057224 */ /* 0x000fce00078e0009 */
.L_x_81:
[----:B------:R-:W0:Y:S01]  /*4260*/  S2R R7, SR_CgaCtaId ;  /* 0x0000000000077919 */ /* 0x000e220000008800 */
[----:B------:R-:W-:-:S04]  /*4270*/  MOV R6, 0x400 ;  /* 0x0000040000067802 */ /* 0x000fc80000000f00 */
[----:B0-----:R-:W-:Y:S02]  /*4280*/  LEA R14, R7, R6, 0x18 ;  /* 0x00000006070e7211 */ /* 0x001fe400078ec0ff */
[----:B------:R-:W-:Y:S01]  /*4290*/  SHF.L.U32 R6, R4, 0x1f, RZ ;  /* 0x0000001f04067819 */ /* 0x000fe200000006ff */
[----:B------:R-:W0:Y:S02]  /*42a0*/  @!P2 LDC R7, c[0x0][0x500] ;  /* 0x00014000ff07ab82 */ /* 0x000e240000000800 */
[----:B------:R-:W-:-:S04]  /*42b0*/  IMAD R13, R5, 0x8, R14 ;  /* 0x00000008050d7824 */ /* 0x000fc800078e020e */
[----:B------:R-:W1:Y:S02]  /*42c0*/  SYNCS.PHASECHK.TRANS64.TRYWAIT P1, [R13+URZ+0x128], R6 ;  /* 0x000128060d0075a7 */ /* 0x000e64000802017f */
[----:B-1----:R-:W-:Y:S05]  /*42d0*/  @!P1 BRA `(.L_x_78) ;  /* 0x00000020006c9947 */ /* 0x002fea0003800000 */
.L_x_133:
[----:B-1----:R-:W-:Y:S01]  /*42e0*/  PRMT R6, R3, 0x9910, RZ ;  /* 0x0000991003067816 */ /* 0x002fe200000000ff */
[----:B0-----:R0:W-:Y:S03]  /*42f0*/  @!P2 SYNCS.ARRIVE.TRANS64 RZ, [R13+URZ], R7 ;  /* 0x000000070dffa9a7 */ /* 0x0011e6000800003f */
[----:B------:R-:W-:-:S13]  /*4300*/  ISETP.NE.AND P1, PT, R6, 0x2, PT ;  /* 0x000000020600780c */ /* 0x000fda0003f25270 */
[----:B0-----:R-:W-:Y:S05]  /*4310*/  @P1 BRA `(.L_x_79) ;  /* 0x0000000000041947 */ /* 0x001fea0003800000 */
[----:B------:R-:W-:Y:S01]  /*4320*/  BPT.TRAP 0x1 ;  /* 0x000000040000795c */ /* 0x000fe20000300000 */
.L_x_79:
[----:B------:R-:W-:Y:S05]  /*4330*/  @P0 BRA `(.L_x_80) ;  /* 0x0000000000040947 */ /* 0x000fea0003800000 */
[----:B------:R-:W-:Y:S01]  /*4340*/  BPT.TRAP 0x1 ;  /* 0x000000040000795c */ /* 0x000fe20000300000 */
.L_x_80:
[----:B------:R-:W-:Y:S01]  /*4350*/  IMAD R6, R5, 0x400, R8 ;  /* 0x0000040005067824 */ /* 0x000fe200078e0208 */
[----:B------:R-:W-:Y:S01]  /*4360*/  R2UR UR9, R13 ;  /* 0x000000000d0972ca */ /* 0x000fe200000e0000 */
[--C-:B------:R-:W-:Y:S01]  /*4370*/  IMAD R7, R5, 0x1000, R14.reuse ;  /* 0x0000100005077824 */ /* 0x100fe200078e020e */
[----:B------:R-:W-:Y:S01]  /*4380*/  UIADD3 UR4, UP0, UR20, 0xf0, URZ ;  /* 0x000000f014047890 */ /* 0x000fe2000ff1e03f */
[----:B------:R-:W-:Y:S01]  /*4390*/  IMAD R6, R6, 0x2, R14 ;  /* 0x0000000206067824 */ /* 0x000fe200078e020e */
[----:B------:R-:W-:Y:S01]  /*43a0*/  R2UR UR11, R19 ;  /* 0x00000000130b72ca */ /* 0x000fe200000e0000 */
[----:B------:R-:W-:Y:S01]  /*43b0*/  VIADD R20, R20, 0xffffffff ;  /* 0xffffffff14147836 */ /* 0x000fe20000000000 */
[----:B------:R-:W-:Y:S01]  /*43c0*/  R2UR UR5, R7 ;  /* 0x00000000070572ca */ /* 0x000fe200000e0000 */
[----:B------:R-:W-:Y:S01]  /*43d0*/  UIADD3 UR22, UP1, UR20, 0x1f0, URZ ;  /* 0x000001f014167890 */ /* 0x000fe2000ff3e03f */
[----:B------:R-:W-:Y:S01]  /*43e0*/  R2UR UR8, R6 ;  /* 0x00000000060872ca */ /* 0x000fe200000e0000 */
[----:B------:R-:W-:Y:S01]  /*43f0*/  VIADD R5, R5, 0x1 ;  /* 0x0000000105057836 */ /* 0x000fe20000000000 */
[----:B------:R-:W-:Y:S01]  /*4400*/  R2UR UR10, R15 ;  /* 0x000000000f0a72ca */ /* 0x000fe200000e0000 */
[----:B------:R-:W-:Y:S01]  /*4410*/  UIADD3.X UR23, URZ, UR21, URZ, UP1, !UPT ;  /* 0x000000153f177290 */ /* 0x000fe20008ffe43f */
[----:B------:R-:W-:Y:S01]  /*4420*/  R2UR UR12, R17 ;  /* 0x00000000110c72ca */ /* 0x000fe200000e0000 */
[----:B------:R-:W-:Y:S01]  /*4430*/  UMOV UR6, 0x0 ;  /* 0x0000000000067882 */ /* 0x000fe20000000000 */
[----:B------:R-:W-:Y:S01]  /*4440*/  R2UR UR18, R22 ;  /* 0x00000000161272ca */ /* 0x000fe200000e0000 */
[----:B------:R-:W-:Y:S01]  /*4450*/  UMOV UR7, 0x10000000 ;  /* 0x1000000000077882 */ /* 0x000fe20000000000 */
[----:B------:R-:W-:Y:S01]  /*4460*/  ISETP.GT.AND P3, PT, R20, 0x1, PT ;  /* 0x000000011400780c */ /* 0x000fe20003f64270 */
[----:B------:R-:W-:Y:S01]  /*4470*/  UMOV UR24, 0x30000 ;  /* 0x0003000000187882 */ /* 0x000fe20000000000 */
[----:B------:R-:W-:Y:S01]  /*4480*/  ISETP.NE.AND P1, PT, R5, 0x25, PT ;  /* 0x000000250500780c */ /* 0x000fe20003f25270 */
[----:B------:R-:W-:Y:S01]  /*4490*/  UIADD3 UR13, UR5, 0x380, URZ ;  /* 0x00000380050d7890 */ /* 0x000fe2000fffe03f */
[----:B------:R-:W-:Y:S01]  /*44a0*/  VIADD R15, R15, 0x20 ;  /* 0x000000200f0f7836 */ /* 0x000fe20000000000 */
[----:B------:R-:W-:Y:S01]  /*44b0*/  UIADD3.X UR5, URZ, UR21, URZ, UP0, !UPT ;  /* 0x000000153f057290 */ /* 0x000fe200087fe43f */
[----:B------:R-:W-:Y:S01]  /*44c0*/  SEL R7, RZ, 0x1, P1 ;  /* 0x00000001ff077807 */ /* 0x000fe20000800000 */
[----:B------:R-:W-:Y:S01]  /*44d0*/  UIADD3 UR14, UR8, 0x25380, URZ ;  /* 0x00025380080e7890 */ /* 0x000fe2000fffe03f */
[----:B------:R-:W-:-:S02]  /*44e0*/  SEL R5, R5, RZ, P1 ;  /* 0x000000ff05057207 */ /* 0x000fc40000800000 */
[----:B------:R-:W-:Y:S01]  /*44f0*/  UMOV UR8, UR13 ;  /* 0x0000000d00087c82 */ /* 0x000fe20008000000 */
[----:B------:R-:W-:-:S03]  /*4500*/  LOP3.LUT R4, R4, R7, RZ, 0x3c, !PT ;  /* 0x0000000704047212 */ /* 0x000fc600078e3cff */
[----:B------:R0:W-:Y:S02]  /*4510*/  UTMALDG.3D [UR8], [UR4], desc[UR6] ;  /* 0x00000608040075b4 */ /* 0x0001e40008011000 */
[----:B0-----:R-:W-:Y:S01]  /*4520*/  UMOV UR8, UR14 ;  /* 0x0000000e00087c82 */ /* 0x001fe20008000000 */
[----:B------:R-:W-:Y:S02]  /*4530*/  UMOV UR11, UR18 ;  /* 0x00000012000b7c82 */ /* 0x000fe40008000000 */
[----:B------:R0:W-:Y:S02]  /*4540*/  UTMALDG.3D.MULTICAST [UR8], [UR22], UR24, desc[UR6] ;  /* 0x00000608160073b4 */ /* 0x0001e40008011818 */
[----:B0-----:R-:W-:Y:S05]  /*4550*/  @P3 BRA `(.L_x_81) ;  /* 0xfffffffc00403947 */ /* 0x001fea000383ffff */
.L_x_77:
[----:B------:R-:W-:Y:S05]  /*4560*/  BSYNC B1 ;  /* 0x0000000000017941 */ /* 0x000fea0003800000 */
.L_x_76:
[----:B------:R-:W2:Y:S01]  /*4570*/  LDL.64 R24, [R1] ;  /* 0x0000000001187983 */ /* 0x000ea20000100a00 */
[----:B------:R-:W-:Y:S01]  /*4580*/  LOP3.LUT P4, RZ, R10, 0xff, RZ, 0xc0, !PT ;  /* 0x000000ff0aff7812 */ /* 0x000fe2000788c0ff */
[----:B------:R-:W-:Y:S01]  /*4590*/  VIADD R6, R9, UR40 ;  /* 0x0000002809067c36 */ /* 0x000fe20008000000 */
[----:B------:R-:W-:Y:S01]  /*45a0*/  ULDC.64 UR4, c[0x0][0x650] ;  /* 0x0001940000047ab9 */ /* 0x000fe20000000a00 */
[----:B------:R-:W-:Y:S01]  /*45b0*/  IMAD.U32 R9, RZ, RZ, UR40 ;  /* 0x00000028ff097e24 */ /* 0x000fe2000f8e00ff */
[----:B------:R-:W-:Y:S01]  /*45c0*/  UISETP.GE.U32.AND UP0, UPT, UR40, 0x25, UPT ;  /* 0x000000252800788c */ /* 0x000fe2000bf06070 */
[C---:B------:R-:W-:Y:S01]  /*45d0*/  IMAD.WIDE.U32 R4, R6.reuse, -0x45306eb3, RZ ;  /* 0xbacf914d06047825 */ /* 0x040fe200078e00ff */
[C---:B------:R-:W-:Y:S01]  /*45e0*/  ISETP.GT.U32.AND P1, PT, R6.reuse, 0x24, PT ;  /* 0x000000240600780c */ /* 0x040fe20003f24070 */
[----:B------:R-:W-:Y:S02]  /*45f0*/  BSSY B1, `(.L_x_82) ;  /* 0x000006e000017945 */ /* 0x000fe40003800000 */
[----:B------:R-:W-:Y:S01]  /*4600*/  IMAD.IADD R4, R6, 0x1, -R5 ;  /* 0x0000000106047824 */ /* 0x000fe200078e0a05 */
[----:B------:R-:W-:Y:S01]  /*4610*/  ISETP.LT.U32.AND P1, PT, R9, 0x25, P1 ;  /* 0x000000250900780c */ /* 0x000fe20000f21070 */
[----:B------:R-:W-:Y:S01]  /*4620*/  IMAD.MOV.U32 R19, RZ, RZ, -0x1 ;  /* 0xffffffffff137424 */ /* 0x000fe200078e00ff */
[----:B------:R-:W-:Y:S01]  /*4630*/  PLOP3.LUT P3, PT, PT, PT, UP0, 0x80, 0x0 ;  /* 0x000000000000781c */ /* 0x000fe20003f6f008 */
[----:B------:R-:W0:Y:S01]  /*4640*/  @P4 S2R R10, SR_CgaCtaId ;  /* 0x00000000000a4919 */ /* 0x000e220000008800 */
[----:B------:R-:W-:Y:S01]  /*4650*/  @P4 MOV R7, 0x400 ;  /* 0x0000040000074802 */ /* 0x000fe20000000f00 */
[----:B------:R-:W-:Y:S01]  /*4660*/  IMAD.MOV.U32 R22, RZ, RZ, -0x1 ;  /* 0xffffffffff167424 */ /* 0x000fe200078e00ff */
[----:B------:R-:W-:Y:S01]  /*4670*/  LEA.HI R4, R4, R5, RZ, 0x1f ;  /* 0x0000000504047211 */ /* 0x000fe200078ff8ff */
[----:B------:R-:W-:-:S03]  /*4680*/  IMAD.MOV.U32 R17, RZ, RZ, -0x1 ;  /* 0xffffffffff117424 */ /* 0x000fc600078e00ff */
[--C-:B------:R-:W-:Y:S02]  /*4690*/  SHF.R.U32.HI R9, RZ, 0x5, R4.reuse ;  /* 0x00000005ff097819 */ /* 0x100fe40000011604 */
[----:B------:R-:W-:Y:S02]  /*46a0*/  PRMT R4, RZ, 0x7610, R4 ;  /* 0x00007610ff047816 */ /* 0x000fe40000000004 */
[----:B0-----:R-:W-:Y:S02]  /*46b0*/  @P4 LEA R10, R10, R7, 0x18 ;  /* 0x000000070a0a4211 */ /* 0x001fe400078ec0ff */
[----:B------:R-:W-:Y:S02]  /*46c0*/  SEL R7, RZ, 0x1, !P1 ;  /* 0x00000001ff077807 */ /* 0x000fe40004800000 */
[----:B------:R0:W-:Y:S02]  /*46d0*/  @P4 SYNCS.ARRIVE.TRANS64.A1T0 RZ, [R10+URZ+0x288], RZ ;  /* 0x000288ff0aff49a7 */ /* 0x0001e4000810003f */
[----:B------:R-:W-:-:S04]  /*46e0*/  LOP3.LUT R0, R0, R7, RZ, 0x3c, !PT ;  /* 0x0000000700007212 */ /* 0x000fc800078e3cff */
[----:B------:R-:W-:Y:S01]  /*46f0*/  @P3 LOP3.LUT R0, R0, 0x1, R9, 0x78, !PT ;  /* 0x0000000100003812 */ /* 0x000fe200078e7809 */
[----:B------:R-:W-:Y:S01]  /*4700*/  IMAD R9, R9, -0x25, R6 ;  /* 0xffffffdb09097824 */ /* 0x000fe200078e0206 */
[----:B0-----:R-:W-:Y:S02]  /*4710*/  PRMT R10, RZ, 0x7610, R10 ;  /* 0x00007610ff0a7816 */ /* 0x001fe4000000000a */
[----:B--2---:R-:W-:-:S05]  /*4720*/  IADD3 R18, P1, R18, R24, RZ ;  /* 0x0000001812127210 */ /* 0x004fca0007f3e0ff */
[----:B------:R-:W-:Y:S01]  /*4730*/  IMAD.X R2, R2, 0x1, R11, P1 ;  /* 0x0000000102027824 */ /* 0x000fe200008e060b */
[----:B------:R-:W-:-:S04]  /*4740*/  ISETP.GE.U32.AND P1, PT, R18, UR4, PT ;  /* 0x0000000412007c0c */ /* 0x000fc8000bf26070 */
[----:B------:R-:W-:-:S13]  /*4750*/  ISETP.GE.U32.AND.EX P1, PT, R2, UR5, PT, P1 ;  /* 0x0000000502007c0c */ /* 0x000fda000bf26110 */
[----:B------:R-:W-:Y:S05]  /*4760*/  @P1 BRA `(.L_x_83) ;  /* 0x0000000400581947 */ /* 0x000fea0003800000 */
[----:B------:R-:W0:Y:S01]  /*4770*/  S2R R13, SR_CTAID.X ;  /* 0x00000000000d7919 */ /* 0x000e220000002500 */
[----:B------:R-:W-:Y:S01]  /*4780*/  ULDC.64 UR4, c[0x0][0x628] ;  /* 0x00018a0000047ab9 */ /* 0x000fe20000000a00 */
[----:B------:R-:W-:Y:S01]  /*4790*/  ULDC UR7, c[0x0][0x630] ;  /* 0x00018c0000077ab9 */ /* 0x000fe20000000800 */
[----:B------:R-:W-:Y:S01]  /*47a0*/  ISETP.NE.U32.AND P1, PT, RZ, UR4, PT ;  /* 0x00000004ff007c0c */ /* 0x000fe2000bf25070 */
[----:B------:R-:W1:Y:S01]  /*47b0*/  S2R R14, SR_CTAID.Y ;  /* 0x00000000000e7919 */ /* 0x000e620000002600 */
[----:B------:R-:W-:Y:S01]  /*47c0*/  ULDC UR8, c[0x0][0x150] ;  /* 0x0000540000087ab9 */ /* 0x000fe20000000800 */
[----:B------:R-:W-:Y:S01]  /*47d0*/  IMAD.MOV.U32 R4, RZ, RZ, R18 ;  /* 0x000000ffff047224 */ /* 0x000fe200078e0012 */
[----:B------:R-:W-:Y:S01]  /*47e0*/  ISETP.NE.AND.EX P1, PT, RZ, UR5, PT, P1 ;  /* 0x00000005ff007c0c */ /* 0x000fe2000bf25310 */
[----:B------:R-:W-:Y:S01]  /*47f0*/  IMAD.MOV.U32 R5, RZ, RZ, R2 ;  /* 0x000000ffff057224 */ /* 0x000fe200078e0002 */
[----:B0-----:R-:W-:-:S11]  /*4800*/  I2FP.F32.U32 R19, R13 ;  /* 0x0000000d00137245 */ /* 0x001fd60000201000 */
[----:B------:R-:W-:Y:S05]  /*4810*/  @!P1 BRA `(.L_x_84) ;  /* 0x0000000000289947 */ /* 0x000fea0003800000 */
[----:B------:R-:W-:Y:S02]  /*4820*/  ULDC UR6, c[0x0][0x634] ;  /* 0x00018d0000067ab9 */ /* 0x000fe40000000800 */
[----:B------:R-:W-:-:S05]  /*4830*/  IADD3 R5, P1, R18, UR6, RZ ;  /* 0x0000000612057c10 */ /* 0x000fca000ff3e0ff */
[----:B------:R-:W-:-:S04]  /*4840*/  IMAD.X R15, RZ, RZ, R2, P1 ;  /* 0x000000ffff0f7224 */ /* 0x000fc800008e0602 */
[----:B------:R-:W-:-:S04]  /*4850*/  IMAD.WIDE.U32 R6, R15, UR4, RZ ;  /* 0x000000040f067c25 */ /* 0x000fc8000f8e00ff */
[----:B------:R-:W-:-:S04]  /*4860*/  IMAD.WIDE.U32 R6, P1, R5, UR5, R6 ;  /* 0x0000000505067c25 */ /* 0x000fc8000f820006 */
[----:B------:R-:W-:-:S04]  /*4870*/  IMAD.WIDE.U32 R4, R5, UR4, RZ ;  /* 0x0000000405047c25 */ /* 0x000fc8000f8e00ff */
[----:B------:R-:W-:Y:S01]  /*4880*/  IMAD.MOV.U32 R4, RZ, RZ, R7 ;  /* 0x000000ffff047224 */ /* 0x000fe200078e0007 */
[----:B------:R-:W-:Y:S01]  /*4890*/  IADD3 RZ, P3, R5, R6, RZ ;  /* 0x0000000605ff7210 */ /* 0x000fe20007f7e0ff */
[----:B------:R-:W-:-:S04]  /*48a0*/  IMAD.X R5, RZ, RZ, RZ, P1 ;  /* 0x000000ffff057224 */ /* 0x000fc800008e06ff */
[----:B------:R-:W-:-:S08]  /*48b0*/  IMAD.WIDE.U32.X R4, R15, UR5, R4, P3 ;  /* 0x000000050f047c25 */ /* 0x000fd000098e0404 */
.L_x_84:
[--C-:B------:R-:W-:Y:S01]  /*48c0*/  SHF.R.U64 R17, R4, UR7, R5.reuse ;  /* 0x0000000704117c19 */ /* 0x100fe20008001205 */
[----:B------:R-:W-:Y:S01]  /*48d0*/  FMUL R19, R19, UR8 ;  /* 0x0000000813137c20 */ /* 0x000fe20008400000 */
[----:B------:R-:W-:Y:S01]  /*48e0*/  SHF.R.U32.HI R4, RZ, UR7, R5 ;  /* 0x00000007ff047c19 */ /* 0x000fe20008011605 */
[----:B------:R-:W0:Y:S01]  /*48f0*/  LDC R6, c[0x0][0x144] ;  /* 0x00005100ff067b82 */ /* 0x000e220000000800 */
[----:B------:R-:W-:Y:S01]  /*4900*/  IADD3 R15, P1, RZ, -R17, RZ ;  /* 0x80000011ff0f7210 */ /* 0x000fe20007f3e0ff */
[----:B------:R-:W-:Y:S01]  /*4910*/  ULDC.64 UR4, c[0x0][0x620] ;  /* 0x0001880000047ab9 */ /* 0x000fe20000000a00 */
[----:B-1----:R-:W-:Y:S01]  /*4920*/  I2FP.F32.U32 R5, R14 ;  /* 0x0000000e00057245 */ /* 0x002fe20000201000 */
[----:B------:R-:W-:Y:S01]  /*4930*/  ULDC UR6, c[0x0][0x154] ;  /* 0x0000550000067ab9 */ /* 0x000fe20000000800 */
[----:B------:R-:W1:Y:S01]  /*4940*/  F2I.U32.TRUNC.NTZ R19, R19 ;  /* 0x0000001300137305 */ /* 0x000e62000020f000 */
[----:B------:R-:W-:Y:S01]  /*4950*/  IMAD.X R4, RZ, RZ, ~R4, P1 ;  /* 0x000000ffff047224 */ /* 0x000fe200008e0e04 */
[----:B------:R-:W-:Y:S01]  /*4960*/  ISETP.NE.AND P4, PT, R23, 0x1, PT ;  /* 0x000000011700780c */ /* 0x000fe20003f85270 */
[----:B------:R-:W-:Y:S01]  /*4970*/  FMUL R20, R5, UR6 ;  /* 0x0000000605147c20 */ /* 0x000fe20008400000 */
[----:B------:R-:W2:Y:S01]  /*4980*/  LDC R21, c[0x0][0x148] ;  /* 0x00005200ff157b82 */ /* 0x000ea20000000800 */
[----:B------:R-:W-:Y:S01]  /*4990*/  IMAD R4, R4, UR4, RZ ;  /* 0x0000000404047c24 */ /* 0x000fe2000f8e02ff */
[----:B------:R-:W-:Y:S01]  /*49a0*/  ULDC.64 UR6, c[0x0][0x640] ;  /* 0x0001900000067ab9 */ /* 0x000fe20000000a00 */
[----:B------:R-:W-:Y:S01]  /*49b0*/  IMAD.MOV.U32 R5, RZ, RZ, R2 ;  /* 0x000000ffff057224 */ /* 0x000fe200078e0002 */
[----:B------:R-:W-:Y:S01]  /*49c0*/  ISETP.NE.U32.AND P1, PT, RZ, UR6, PT ;  /* 0x00000006ff007c0c */ /* 0x000fe2000bf25070 */
[----:B------:R-:W-:Y:S01]  /*49d0*/  IMAD R7, R15, UR5, R4 ;  /* 0x000000050f077c24 */ /* 0x000fe2000f8e0204 */
[----:B------:R-:W3:Y:S01]  /*49e0*/  F2I.U32.TRUNC.NTZ R20, R20 ;  /* 0x0000001400147305 */ /* 0x000ee2000020f000 */
[----:B------:R-:W-:Y:S01]  /*49f0*/  IMAD.MOV.U32 R4, RZ, RZ, R18 ;  /* 0x000000ffff047224 */ /* 0x000fe200078e0012 */
[----:B------:R-:W-:-:S03]  /*4a00*/  ISETP.NE.AND.EX P1, PT, RZ, UR7, PT, P1 ;  /* 0x00000007ff007c0c */ /* 0x000fc6000bf25310 */
[----:B------:R-:W-:Y:S01]  /*4a10*/  IMAD.WIDE.U32 R4, R15, UR4, R4 ;  /* 0x000000040f047c25 */ /* 0x000fe2000f8e0004 */
[----:B------:R-:W-:-:S03]  /*4a20*/  ULDC UR4, c[0x0][0x618] ;  /* 0x0001860000047ab9 */ /* 0x000fc60000000800 */
[----:B------:R-:W-:Y:S02]  /*4a30*/  IMAD.IADD R5, R5, 0x1, R7 ;  /* 0x0000000105057824 */ /* 0x000fe400078e0207 */
[----:B-1----:R-:W-:-:S03]  /*4a40*/  IMAD.MOV R19, RZ, RZ, -R19 ;  /* 0x000000ffff137224 */ /* 0x002fc600078e0a13 */
[----:B------:R-:W-:Y:S01]  /*4a50*/  SHF.R.U64 R15, R4, UR4, R5 ;  /* 0x00000004040f7c19 */ /* 0x000fe20008001205 */
[----:B0-----:R-:W-:Y:S01]  /*4a60*/  IMAD R13, R6, R19, R13 ;  /* 0x00000013060d7224 */ /* 0x001fe200078e020d */
[----:B------:R-:W-:Y:S01]  /*4a70*/  SHF.R.U32.HI R4, RZ, UR4, R5 ;  /* 0x00000004ff047c19 */ /* 0x000fe20008011605 */
[----:B------:R-:W-:Y:S01]  /*4a80*/  ULDC UR4, c[0x0][0x608] ;  /* 0x0001820000047ab9 */ /* 0x000fe20000000800 */
[----:B---3--:R-:W-:Y:S02]  /*4a90*/  IMAD.MOV R6, RZ, RZ, -R20 ;  /* 0x000000ffff067224 */ /* 0x008fe400078e0a14 */
[--C-:B------:R-:W-:Y:S02]  /*4aa0*/  SHF.R.U64 R20, R15, UR4, R4.reuse ;  /* 0x000000040f147c19 */ /* 0x100fe40008001204 */
[----:B------:R-:W-:Y:S01]  /*4ab0*/  SHF.R.U32.HI R5, RZ, UR4, R4 ;  /* 0x00000004ff057c19 */ /* 0x000fe20008011604 */
[----:B------:R-:W-:Y:S01]  /*4ac0*/  ULDC UR4, c[0x0][0x658] ;  /* 0x0001960000047ab9 */ /* 0x000fe20000000800 */
[----:B--2---:R-:W-:-:S02]  /*4ad0*/  @P4 IMAD R13, R21, R6, R14 ;  /* 0x00000006150d4224 */ /* 0x004fc400078e020e */
[--C-:B------:R-:W-:Y:S02]  /*4ae0*/  SHF.R.U64 R14, R20, UR4, R5.reuse ;  /* 0x00000004140e7c19 */ /* 0x100fe40008001205 */
[----:B------:R-:W-:-:S03]  /*4af0*/  SHF.R.U32.HI R19, RZ, UR4, R5 ;  /* 0x00000004ff137c19 */ /* 0x000fc60008011605 */
[----:B------:R-:W-:Y:S02]  /*4b00*/  IMAD.MOV.U32 R6, RZ, RZ, R14 ;  /* 0x000000ffff067224 */ /* 0x000fe400078e000e */
[----:B------:R-:W-:Y:S01]  /*4b10*/  IMAD.MOV.U32 R5, RZ, RZ, R19 ;  /* 0x000000ffff057224 */ /* 0x000fe200078e0013 */
[----:B------:R-:W-:Y:S06]  /*4b20*/  @!P1 BRA `(.L_x_85) ;  /* 0x00000000002c9947 */ /* 0x000fec0003800000 */
        /* <DEDUP_REMOVED lines=9> */
[----:B------:R-:W-:-:S04]  /*4bc0*/  IMAD.WIDE.U32.X R4, R19, UR7, R4, P3 ;  /* 0x0000000713047c25 */ /* 0x000fc800098e0404 */
[----:B------:R-:W-:-:S07]  /*4bd0*/  IMAD.MOV.U32 R6, RZ, RZ, R4 ;  /* 0x000000ffff067224 */ /* 0x000fce00078e0004 */
.L_x_85:
[----:B------:R-:W-:Y:S01]  /*4be0*/  ULDC UR4, c[0x0][0x648] ;  /* 0x0001920000047ab9 */ /* 0x000fe20000000800 */
[----:B------:R-:W-:Y:S01]  /*4bf0*/  LOP3.LUT R4, R20, UR16, RZ, 0xc0, !PT ;  /* 0x0000001014047c12 */ /* 0x000fe2000f8ec0ff */
[----:B------:R-:W-:Y:S01]  /*4c00*/  ULDC UR5, c[0x0][0x610] ;  /* 0x0001840000057ab9 */ /* 0x000fe20000000800 */
[----:B------:R-:W-:Y:S01]  /*4c10*/  SHF.R.U64 R5, R6, UR4, R5 ;  /* 0x0000000406057c19 */ /* 0x000fe20008001205 */
[----:B------:R-:W-:Y:S01]  /*4c20*/  ULDC UR4, c[0x0][0x638] ;  /* 0x00018e0000047ab9 */ /* 0x000fe20000000800 */
[----:B------:R-:W-:-:S03]  /*4c30*/  LOP3.LUT R15, R15, UR15, RZ, 0xc0, !PT ;  /* 0x0000000f0f0f7c12 */ /* 0x000fc6000f8ec0ff */
[----:B------:R-:W-:Y:S02]  /*4c40*/  IMAD.MOV R7, RZ, RZ, -R5 ;  /* 0x000000ffff077224 */ /* 0x000fe400078e0a05 */
[----:B------:R-:W-:Y:S02]  /*4c50*/  IMAD R4, R5, UR17, R4 ;  /* 0x0000001105047c24 */ /* 0x000fe4000f8e0204 */
[----:B------:R-:W-:Y:S01]  /*4c60*/  IMAD R14, R7, UR4, R14 ;  /* 0x00000004070e7c24 */ /* 0x000fe2000f8e020e */
[----:B------:R-:W-:Y:S01]  /*4c70*/  ULDC UR4, c[0x0][0x600] ;  /* 0x0001800000047ab9 */ /* 0x000fe20000000800 */
[----:B------:R-:W-:Y:S02]  /*4c80*/  IMAD R13, R4, UR5, R13 ;  /* 0x00000005040d7c24 */ /* 0x000fe4000f8e020d */
[----:B------:R-:W-:Y:S02]  /*4c90*/  IMAD R14, R14, UR4, R15 ;  /* 0x000000040e0e7c24 */ /* 0x000fe4000f8e020f */
[----:B------:R-:W-:-:S03]  /*4ca0*/  IMAD.MOV.U32 R4, RZ, RZ, 0x1 ;  /* 0x00000001ff047424 */ /* 0x000fc600078e00ff */
[----:B------:R-:W-:Y:S02]  /*4cb0*/  SEL R22, R14, R13, !P4 ;  /* 0x0000000d0e167207 */ /* 0x000fe40006000000 */
[----:B------:R-:W-:-:S07]  /*4cc0*/  SEL R19, R13, R14, !P4 ;  /* 0x0000000e0d137207 */ /* 0x000fce0006000000 */
.L_x_83:
[----:B------:R-:W-:Y:S05]  /*4cd0*/  BSYNC B1 ;  /* 0x0000000000017941 */ /* 0x000fea0003800000 */
.L_x_82:
[----:B------:R-:W-:-:S13]  /*4ce0*/  LOP3.LUT P1, RZ, R4, 0xff, RZ, 0xc0, !PT ;  /* 0x000000ff04ff7812 */ /* 0x000fda000782c0ff */
[----:B------:R-:W-:Y:S05]  /*4cf0*/  @P1 BRA `(.L_x_86) ;  /* 0xfffffff400241947 */ /* 0x000fea000383ffff */
[----:B------:R-:W-:Y:S05]  /*4d00*/  BSYNC B0 ;  /* 0x0000000000007941 */ /* 0x000fea0003800000 */
.L_x_74:
[----:B------:R-:W-:-:S03]  /*4d10*/  UMOV UR4, 0xffffffff ;  /* 0xffffffff00047882 */ /* 0x000fc60000000000 */
[----:B------:R-:W-:Y:S05]  /*4d20*/  BRA.DIV UR4, `(.L_x_87) ;  /* 0x0000001604ec7947 */ /* 0x000fea000b800000 */
[----:B------:R-:W-:-:S13]  /*4d30*/  ELECT P6, URZ, PT ;  /* 0x00000000003f782f */ /* 0x000fda00038c0000 */
.L_x_136:
[----:B------:R-:W-:Y:S04]  /*4d40*/  BSSY B0, `(.L_x_88) ;  /* 0x0000154000007945 */ /* 0x000fe80003800000 */
[----:B------:R-:W-:Y:S05]  /*4d50*/  @!P6 BRA `(.L_x_89) ;  /* 0x000000140048e947 */ /* 0x000fea0003800000 */
[----:B------:R-:W-:-:S04]  /*4d60*/  LOP3.LUT R16, R16, 0x2, RZ, 0xfc, !PT ;  /* 0x0000000210107812 */ /* 0x000fc800078efcff */
[----:B------:R-:W-:-:S13]  /*4d70*/  ISETP.NE.AND P0, PT, R16, 0x3, PT ;  /* 0x000000031000780c */ /* 0x000fda0003f05270 */
[----:B------:R-:W-:Y:S05]  /*4d80*/  @!P0 BRA `(.L_x_90) ;  /* 0x0000000000048947 */ /* 0x000fea0003800000 */
[----:B------:R-:W-:Y:S01]  /*4d90*/  BPT.TRAP 0x1 ;  /* 0x000000040000795c */ /* 0x000fe20000300000 */
.L_x_90:
[----:B------:R-:W0:Y:S01]  /*4da0*/  S2R R3, SR_CgaCtaId ;  /* 0x0000000000037919 */ /* 0x000e220000008800 */
[----:B------:R-:W-:Y:S02]  /*4db0*/  MOV R2, 0x400 ;  /* 0x0000040000027802 */ /* 0x000fe40000000f00 */
[----:B------:R-:W-:Y:S02]  /*4dc0*/  SHF.L.U32 R4, R0, 0x1f, RZ ;  /* 0x0000001f00047819 */ /* 0x000fe400000006ff */
[----:B0-----:R-:W-:-:S05]  /*4dd0*/  LEA R2, R3, R2, 0x18 ;  /* 0x0000000203027211 */ /* 0x001fca00078ec0ff */
[----:B------:R-:W-:-:S04]  /*4de0*/  VIADD R2, R2, 0x128 ;  /* 0x0000012802027836 */ /* 0x000fc80000000000 */
[C---:B------:R-:W-:Y:S02]  /*4df0*/  IMAD R7, R9.reuse, 0x8, R2 ;  /* 0x0000000809077824 */ /* 0x040fe400078e0202 */
[----:B------:R-:W-:Y:S02]  /*4e00*/  VIADD R9, R9, 0x1 ;  /* 0x0000000109097836 */ /* 0x000fe40000000000 */
[----:B------:R-:W0:Y:S03]  /*4e10*/  SYNCS.PHASECHK.TRANS64.TRYWAIT P0, [R7+URZ], R4 ;  /* 0x00000004070075a7 */ /* 0x000e26000800017f */
[----:B------:R-:W-:-:S04]  /*4e20*/  ISETP.NE.AND P1, PT, R9, 0x25, PT ;  /* 0x000000250900780c */ /* 0x000fc80003f25270 */
[----:B------:R-:W-:Y:S02]  /*4e30*/  SEL R3, RZ, 0x1, P1 ;  /* 0x00000001ff037807 */ /* 0x000fe40000800000 */
[----:B------:R-:W-:Y:S02]  /*4e40*/  SEL R9, R9, RZ, P1 ;  /* 0x000000ff09097207 */ /* 0x000fe40000800000 */
[----:B------:R-:W-:-:S03]  /*4e50*/  LOP3.LUT R6, R0, R3, RZ, 0x3c, !PT ;  /* 0x0000000300067212 */ /* 0x000fc600078e3cff */
[----:B------:R-:W-:Y:S01]  /*4e60*/  IMAD R8, R9, 0x8, R2 ;  /* 0x0000000809087824 */ /* 0x000fe200078e0202 */
[----:B------:R-:W-:Y:S01]  /*4e70*/  SHF.L.U32 R5, R6, 0x1f, RZ ;  /* 0x0000001f06057819 */ /* 0x000fe200000006ff */
[----:B0-----:R-:W-:Y:S06]  /*4e80*/  @!P0 BRA `(.L_x_91) ;  /* 0x0000001400b48947 */ /* 0x001fec0003800000 */
.L_x_137:
[----:B------:R-:W1:Y:S01]  /*4e90*/  SYNCS.PHASECHK.TRANS64.TRYWAIT P0, [R8+URZ], R5 ;  /* 0x00000005080075a7 */ /* 0x000e62000800017f */
[----:B------:R-:W-:-:S05]  /*4ea0*/  VIADD R0, R9, 0x1 ;  /* 0x0000000109007836 */ /* 0x000fca0000000000 */
[----:B------:R-:W-:-:S04]  /*4eb0*/  ISETP.NE.AND P1, PT, R0, 0x25, PT ;  /* 0x000000250000780c */ /* 0x000fc80003f25270 */
[----:B------:R-:W-:Y:S02]  /*4ec0*/  SEL R3, RZ, 0x1, P1 ;  /* 0x00000001ff037807 */ /* 0x000fe40000800000 */
[----:B0-----:R-:W-:Y:S02]  /*4ed0*/  SEL R7, R0, RZ, P1 ;  /* 0x000000ff00077207 */ /* 0x001fe40000800000 */
[----:B------:R-:W-:-:S03]  /*4ee0*/  LOP3.LUT R6, R6, R3, RZ, 0x3c, !PT ;  /* 0x0000000306067212 */ /* 0x000fc600078e3cff */
[----:B------:R-:W-:Y:S01]  /*4ef0*/  IMAD R9, R7, 0x8, R2 ;  /* 0x0000000807097824 */ /* 0x000fe200078e0202 */
[----:B------:R-:W-:Y:S01]  /*4f00*/  SHF.L.U32 R4, R6, 0x1f, RZ ;  /* 0x0000001f06047819 */ /* 0x000fe200000006ff */
[----:B-1----:R-:W-:Y:S06]  /*4f10*/  @!P0 BRA `(.L_x_92) ;  /* 0x0000001400a48947 */ /* 0x002fec0003800000 */
.L_x_138:
[----:B------:R-:W1:Y:S01]  /*4f20*/  SYNCS.PHASECHK.TRANS64.TRYWAIT P0, [R9+URZ], R4 ;  /* 0x00000004090075a7 */ /* 0x000e62000800017f */
[----:B------:R-:W-:-:S05]  /*4f30*/  VIADD R0, R7, 0x1 ;  /* 0x0000000107007836 */ /* 0x000fca0000000000 */
[----:B------:R-:W-:-:S04]  /*4f40*/  ISETP.NE.AND P1, PT, R0, 0x25, PT ;  /* 0x000000250000780c */ /* 0x000fc80003f25270 */
[----:B------:R-:W-:Y:S02]  /*4f50*/  SEL R3, RZ, 0x1, P1 ;  /* 0x00000001ff037807 */ /* 0x000fe40000800000 */
[----:B------:R-:W-:Y:S02]  /*4f60*/  SEL R7, R0, RZ, P1 ;  /* 0x000000ff00077207 */ /* 0x000fe40000800000 */
[----:B------:R-:W-:-:S03]  /*4f70*/  LOP3.LUT R6, R6, R3, RZ, 0x3c, !PT ;  /* 0x0000000306067212 */ /* 0x000fc600078e3cff */
[----:B0-----:R-:W-:Y:S01]  /*4f80*/  IMAD R8, R7, 0x8, R2 ;  /* 0x0000000807087824 */ /* 0x001fe200078e0202 */
[----:B------:R-:W-:Y:S01]  /*4f90*/  SHF.L.U32 R5, R6, 0x1f, RZ ;  /* 0x0000001f06057819 */ /* 0x000fe200000006ff */
[----:B-1----:R-:W-:Y:S06]  /*4fa0*/  @!P0 BRA `(.L_x_93) ;  /* 0x0000001400948947 */ /* 0x002fec0003800000 */
.L_x_139:
        /* <DEDUP_REMOVED lines=9> */
.L_x_140:
        /* <DEDUP_REMOVED lines=9> */
.L_x_141:
        /* <DEDUP_REMOVED lines=9> */
.L_x_142:
        /* <DEDUP_REMOVED lines=9> */
.L_x_143:
        /* <DEDUP_REMOVED lines=9> */
.L_x_144:
        /* <DEDUP_REMOVED lines=9> */
.L_x_145:
        /* <DEDUP_REMOVED lines=9> */
.L_x_146:
        /* <DEDUP_REMOVED lines=9> */
.L_x_147:
        /* <DEDUP_REMOVED lines=9> */
.L_x_148:
        /* <DEDUP_REMOVED lines=9> */
.L_x_149:
        /* <DEDUP_REMOVED lines=9> */
.L_x_150:
        /* <DEDUP_REMOVED lines=9> */
.L_x_151:
        /* <DEDUP_REMOVED lines=9> */
.L_x_152:
        /* <DEDUP_REMOVED lines=9> */
.L_x_153:
        /* <DEDUP_REMOVED lines=9> */
.L_x_154:
        /* <DEDUP_REMOVED lines=9> */
.L_x_155:
        /* <DEDUP_REMOVED lines=9> */
.L_x_156:
        /* <DEDUP_REMOVED lines=9> */
.L_x_157:
        /* <DEDUP_REMOVED lines=9> */
.L_x_158:
        /* <DEDUP_REMOVED lines=9> */
.L_x_159:
        /* <DEDUP_REMOVED lines=9> */
.L_x_160:
        /* <DEDUP_REMOVED lines=9> */
.L_x_161:
        /* <DEDUP_REMOVED lines=9> */
.L_x_162:
        /* <DEDUP_REMOVED lines=9> */
.L_x_163:
        /* <DEDUP_REMOVED lines=9> */
.L_x_164:
        /* <DEDUP_REMOVED lines=9> */
.L_x_165:
        /* <DEDUP_REMOVED lines=9> */
.L_x_166:
        /* <DEDUP_REMOVED lines=9> */
.L_x_167:
        /* <DEDUP_REMOVED lines=9> */
.L_x_168:
        /* <DEDUP_REMOVED lines=9> */
.L_x_169:
        /* <DEDUP_REMOVED lines=9> */
.L_x_170:
[----:B------:R-:W1:Y:S01]  /*6120*/  SYNCS.PHASECHK.TRANS64.TRYWAIT P0, [R9+URZ], R4 ;  /* 0x00000004090075a7 */ /* 0x000e62000800017f */
[----:B------:R-:W-:-:S05]  /*6130*/  VIADD R0, R7, 0x1 ;  /* 0x0000000107007836 */ /* 0x000fca0000000000 */
[----:B------:R-:W-:-:S04]  /*6140*/  ISETP.NE.AND P1, PT, R0, 0x25, PT ;  /* 0x000000250000780c */ /* 0x000fc80003f25270 */
[----:B------:R-:W-:Y:S02]  /*6150*/  SEL R3, RZ, 0x1, P1 ;  /* 0x00000001ff037807 */ /* 0x000fe40000800000 */
[----:B------:R-:W-:Y:S02]  /*6160*/  SEL R7, R0, RZ, P1 ;  /* 0x000000ff00077207 */ /* 0x000fe40000800000 */
[----:B------:R-:W-:-:S03]  /*6170*/  LOP3.LUT R11, R6, R3, RZ, 0x3c, !PT ;  /* 0x00000003060b7212 */ /* 0x000fc600078e3cff */
[----:B------:R-:W-:Y:S01]  /*6180*/  IMAD R6, R7, 0x8, R2 ;  /* 0x0000000807067824 */ /* 0x000fe200078e0202 */
[----:B0-----:R-:W-:Y:S01]  /*6190*/  SHF.L.U32 R5, R11, 0x1f, RZ ;  /* 0x0000001f0b057819 */ /* 0x001fe200000006ff */
[----:B-1----:R-:W-:Y:S06]  /*61a0*/  @!P0 BRA `(.L_x_125) ;  /* 0x0000000c00948947 */ /* 0x002fec0003800000 */
.L_x_171:
[----:B------:R-:W1:Y:S01]  /*61b0*/  SYNCS.PHASECHK.TRANS64.TRYWAIT P0, [R6+URZ], R5 ;  /* 0x00000005060075a7 */ /* 0x000e62000800017f */
[----:B------:R-:W-:-:S05]  /*61c0*/  VIADD R0, R7, 0x1 ;  /* 0x0000000107007836 */ /* 0x000fca0000000000 */
[----:B------:R-:W-:-:S04]  /*61d0*/  ISETP.NE.AND P1, PT, R0, 0x25, PT ;  /* 0x000000250000780c */ /* 0x000fc80003f25270 */
[----:B0-----:R-:W-:Y:S02]  /*61e0*/  SEL R4, RZ, 0x1, P1 ;  /* 0x00000001ff047807 */ /* 0x001fe40000800000 */
[----:B------:R-:W-:Y:S02]  /*61f0*/  SEL R3, R0, RZ, P1 ;  /* 0x000000ff00037207 */ /* 0x000fe40000800000 */
[----:B------:R-:W-:Y:S01]  /*6200*/  LOP3.LUT R0, R11, R4, RZ, 0x3c, !PT ;  /* 0x000000040b007212 */ /* 0x000fe200078e3cff */
[----:B-1----:R-:W-:Y:S06]  /*6210*/  @!P0 BRA `(.L_x_126) ;  /* 0x0000000c008c8947 */ /* 0x002fec0003800000 */
.L_x_172:
[----:B------:R-:W-:Y:S01]  /*6220*/  IMAD R3, R3, 0x8, R2 ;  /* 0x0000000803037824 */ /* 0x000fe200078e0202 */
[----:B------:R-:W-:-:S07]  /*6230*/  SHF.L.U32 R0, R0, 0x1f, RZ ;  /* 0x0000001f00007819 */ /* 0x000fce00000006ff */
.L_x_127:
[----:B-1----:R1:W2:Y:S02]  /*6240*/  SYNCS.PHASECHK.TRANS64.TRYWAIT P0, [R3+URZ], R0 ;  /* 0x00000000030075a7 */ /* 0x0022a4000800017f */
[----:B--2---:R-:W-:Y:S05]  /*6250*/  @!P0 NANOSLEEP.SYNCS 0x989680 ;  /* 0x009896800000895d */ /* 0x004fea0003900000 */
[----:B------:R-:W2:Y:S02]  /*6260*/  @!P0 SYNCS.PHASECHK.TRANS64 P0, [R3+URZ], R0 ;  /* 0x00000000030085a7 */ /* 0x000ea4000800007f */
[----:B--2---:R-:W-:Y:S05]  /*6270*/  @!P0 BRA `(.L_x_127) ;  /* 0xfffffffc00f08947 */ /* 0x004fea000383ffff */
.L_x_89:
[----:B------:R-:W-:Y:S05]  /*6280*/  BSYNC B0 ;  /* 0x0000000000007941 */ /* 0x000fea0003800000 */
.L_x_88:
[----:B------:R-:W-:Y:S05]  /*6290*/  EXIT ;  /* 0x000000000000794d */ /* 0x000fea0003800000 */
.L_x_20:
[----:B0-----:R-:W-:-:S04]  /*62a0*/  IMAD.U32 R3, RZ, RZ, UR43 ;  /* 0x0000002bff037e24 */ /* 0x001fc8000f8e00ff */
[----:B------:R0:W1:Y:S03]  /*62b0*/  SYNCS.PHASECHK.TRANS64.TRYWAIT P0, [R3+URZ+-0x8], R0 ;  /* 0xfffff800030075a7 */ /* 0x000066000800017f */
[----:B-1----:R-:W-:Y:S05]  /*62c0*/  @!P0 NANOSLEEP.SYNCS 0x989680 ;  /* 0x009896800000895d */ /* 0x002fea0003900000 */
[----:B------:R-:W1:Y:S02]  /*62d0*/  @!P0 SYNCS.PHASECHK.TRANS64 P0, [R3+URZ+-0x8], R0 ;  /* 0xfffff800030085a7 */ /* 0x000e64000800007f */
[----:B-1----:R-:W-:Y:S05]  /*62e0*/  @!P0 BRA `(.L_x_20) ;  /* 0xfffffffc00ec8947 */ /* 0x002fea000383ffff */
[----:B------:R-:W-:Y:S05]  /*62f0*/  BRA `(.L_x_128) ;  /* 0xffffffb800687947 */ /* 0x000fea000383ffff */
.L_x_25:
[----:B-1----:R1:W2:Y:S02]  /*6300*/  SYNCS.PHASECHK.TRANS64.TRYWAIT P1, [R3+URZ], R0 ;  /* 0x00000000030075a7 */ /* 0x0022a4000802017f */
[----:B--2---:R-:W-:Y:S05]  /*6310*/  @!P1 NANOSLEEP.SYNCS 0x989680 ;  /* 0x009896800000995d */ /* 0x004fea0003900000 */
[----:B------:R-:W2:Y:S02]  /*6320*/  @!P1 SYNCS.PHASECHK.TRANS64 P1, [R3+URZ], R0 ;  /* 0x00000000030095a7 */ /* 0x000ea4000802007f */
[----:B--2---:R-:W-:Y:S05]  /*6330*/  @!P1 BRA `(.L_x_25) ;  /* 0xfffffffc00f09947 */ /* 0x004fea000383ffff */
[----:B------:R-:W-:Y:S05]  /*6340*/  BRA `(.L_x_24) ;  /* 0xffffffb800d47947 */ /* 0x000fea000383ffff */
.L_x_30:
[----:B-1----:R-:W-:-:S04]  /*6350*/  IMAD.U32 R5, RZ, RZ, UR4 ;  /* 0x00000004ff057e24 */ /* 0x002fc8000f8e00ff */
[----:B------:R1:W2:Y:S03]  /*6360*/  SYNCS.PHASECHK.TRANS64.TRYWAIT P1, [R5+URZ], R4 ;  /* 0x00000004050075a7 */ /* 0x0002a6000802017f */
[----:B--2---:R-:W-:Y:S05]  /*6370*/  @!P1 NANOSLEEP.SYNCS 0x989680 ;  /* 0x009896800000995d */ /* 0x004fea0003900000 */
[----:B------:R-:W2:Y:S02]  /*6380*/  @!P1 SYNCS.PHASECHK.TRANS64 P1, [R5+URZ], R4 ;  /* 0x00000004050095a7 */ /* 0x000ea4000802007f */
[----:B--2---:R-:W-:Y:S05]  /*6390*/  @!P1 BRA `(.L_x_30) ;  /* 0xfffffffc00ec9947 */ /* 0x004fea000383ffff */
[----:B------:R-:W-:Y:S05]  /*63a0*/  BRA `(.L_x_29) ;  /* 0xffffffbc004c7947 */ /* 0x000fea000383ffff */
.L_x_38:
[----:B0-----:R-:W-:-:S04]  /*63b0*/  IMAD.U32 R3, RZ, RZ, UR43 ;  /* 0x0000002bff037e24 */ /* 0x001fc8000f8e00ff */
[----:B------:R0:W1:Y:S03]  /*63c0*/  SYNCS.PHASECHK.TRANS64.TRYWAIT P0, [R3+URZ+0x8], R0 ;  /* 0x00000800030075a7 */ /* 0x000066000800017f */
[----:B-1----:R-:W-:Y:S05]  /*63d0*/  @!P0 NANOSLEEP.SYNCS 0x989680 ;  /* 0x009896800000895d */ /* 0x002fea0003900000 */
[----:B------:R-:W1:Y:S02]  /*63e0*/  @!P0 SYNCS.PHASECHK.TRANS64 P0, [R3+URZ+0x8], R0 ;  /* 0x00000800030085a7 */ /* 0x000e64000800007f */
[----:B-1----:R-:W-:Y:S05]  /*63f0*/  @!P0 BRA `(.L_x_38) ;  /* 0xfffffffc00ec8947 */ /* 0x002fea000383ffff */
[----:B------:R-:W-:Y:S05]  /*6400*/  BRA `(.L_x_129) ;  /* 0xffffffc000607947 */ /* 0x000fea000383ffff */
.L_x_75:
[----:B------:R-:W-:Y:S01]  /*6410*/  BSSY B1, `(.L_x_130) ;  /* 0x0000006000017945 */ /* 0x000fe20003800000 */
[----:B------:R-:W-:-:S07]  /*6420*/  IMAD.MOV.U32 R15, RZ, RZ, -0x1 ;  /* 0xffffffffff0f7424 */ /* 0x000fce00078e00ff */
[----:B-----5:R-:W-:Y:S05]  /*6430*/  WARPSYNC.COLLECTIVE R15, `(.L_x_131) ;  /* 0x000000000f0c7348 */ /* 0x020fea0003c00000 */
[----:B------:R-:W-:Y:S02]  /*6440*/  ELECT P6, UR62, PT ;  /* 0x00000000003e782f */ /* 0x000fe400038c0000 */
[----:B------:R-:W-:Y:S01]  /*6450*/  MOV R14, UR62 ;  /* 0x0000003e000e7c02 */ /* 0x000fe20008000f00 */
[----:B-----5:R-:W-:Y:S10]  /*6460*/  ENDCOLLECTIVE ;  /* 0x000000000000791b */ /* 0x020ff40003800000 */
.L_x_131:
[----:B------:R-:W-:Y:S05]  /*6470*/  BSYNC B1 ;  /* 0x0000000000017941 */ /* 0x000fea0003800000 */
.L_x_130:
[----:B------:R-:W-:Y:S05]  /*6480*/  BRA `(.L_x_132) ;  /* 0xffffffdc004c7947 */ /* 0x000fea000383ffff */
.L_x_78:
[----:B-1----:R1:W2:Y:S02]  /*6490*/  SYNCS.PHASECHK.TRANS64.TRYWAIT P1, [R13+URZ+0x128], R6 ;  /* 0x000128060d0075a7 */ /* 0x0022a4000802017f */
[----:B--2---:R-:W-:Y:S05]  /*64a0*/  @!P1 NANOSLEEP.SYNCS 0x989680 ;  /* 0x009896800000995d */ /* 0x004fea0003900000 */
[----:B------:R-:W2:Y:S02]  /*64b0*/  @!P1 SYNCS.PHASECHK.TRANS64 P1, [R13+URZ+0x128], R6 ;  /* 0x000128060d0095a7 */ /* 0x000ea4000802007f */
[----:B--2---:R-:W-:Y:S05]  /*64c0*/  @!P1 BRA `(.L_x_78) ;  /* 0xfffffffc00f09947 */ /* 0x004fea000383ffff */
[----:B------:R-:W-:Y:S05]  /*64d0*/  BRA `(.L_x_133) ;  /* 0xffffffdc00807947 */ /* 0x000fea000383ffff */
.L_x_87:
[----:B------:R-:W-:Y:S01]  /*64e0*/  BSSY B0, `(.L_x_134) ;  /* 0x0000006000007945 */ /* 0x000fe20003800000 */
[----:B------:R-:W-:-:S07]  /*64f0*/  IMAD.MOV.U32 R15, RZ, RZ, -0x1 ;  /* 0xffffffffff0f7424 */ /* 0x000fce00078e00ff */
[----:B-----5:R-:W-:Y:S05]  /*6500*/  WARPSYNC.COLLECTIVE R15, `(.L_x_135) ;  /* 0x000000000f0c7348 */ /* 0x020fea0003c00000 */
[----:B------:R-:W-:Y:S02]  /*6510*/  ELECT P6, UR62, PT ;  /* 0x00000000003e782f */ /* 0x000fe400038c0000 */
[----:B------:R-:W-:Y:S01]  /*6520*/  MOV R14, UR62 ;  /* 0x0000003e000e7c02 */ /* 0x000fe20008000f00 */
[----:B-----5:R-:W-:Y:S10]  /*6530*/  ENDCOLLECTIVE ;  /* 0x000000000000791b */ /* 0x020ff40003800000 */
.L_x_135:
[----:B------:R-:W-:Y:S05]  /*6540*/  BSYNC B0 ;  /* 0x0000000000007941 */ /* 0x000fea0003800000 */
.L_x_134:
[----:B------:R-:W-:Y:S05]  /*6550*/  BRA `(.L_x_136) ;  /* 0xffffffe400f87947 */ /* 0x000fea000383ffff */
.L_x_91:
[----:B0-----:R0:W1:Y:S02]  /*6560*/  SYNCS.PHASECHK.TRANS64.TRYWAIT P0, [R7+URZ], R4 ;  /* 0x00000004070075a7 */ /* 0x001064000800017f */
[----:B-1----:R-:W-:Y:S05]  /*6570*/  @!P0 NANOSLEEP.SYNCS 0x989680 ;  /* 0x009896800000895d */ /* 0x002fea0003900000 */
[----:B------:R-:W1:Y:S02]  /*6580*/  @!P0 SYNCS.PHASECHK.TRANS64 P0, [R7+URZ], R4 ;  /* 0x00000004070085a7 */ /* 0x000e64000800007f */
[----:B-1----:R-:W-:Y:S05]  /*6590*/  @!P0 BRA `(.L_x_91) ;  /* 0xfffffffc00f08947 */ /* 0x002fea000383ffff */
[----:B------:R-:W-:Y:S05]  /*65a0*/  BRA `(.L_x_137) ;  /* 0xffffffe800387947 */ /* 0x000fea000383ffff */
.L_x_92:
[----:B0-----:R0:W1:Y:S02]  /*65b0*/  SYNCS.PHASECHK.TRANS64.TRYWAIT P0, [R8+URZ], R5 ;  /* 0x00000005080075a7 */ /* 0x001064000800017f */
[----:B-1----:R-:W-:Y:S05]  /*65c0*/  @!P0 NANOSLEEP.SYNCS 0x989680 ;  /* 0x009896800000895d */ /* 0x002fea0003900000 */
[----:B------:R-:W1:Y:S02]  /*65d0*/  @!P0 SYNCS.PHASECHK.TRANS64 P0, [R8+URZ], R5 ;  /* 0x00000005080085a7 */ /* 0x000e64000800007f */
[----:B-1----:R-:W-:Y:S05]  /*65e0*/  @!P0 BRA `(.L_x_92) ;  /* 0xfffffffc00f08947 */ /* 0x002fea000383ffff */
[----:B------:R-:W-:Y:S05]  /*65f0*/  BRA `(.L_x_138) ;  /* 0xffffffe800487947 */ /* 0x000fea000383ffff */
.L_x_93:
[----:B0-----:R0:W1:Y:S02]  /*6600*/  SYNCS.PHASECHK.TRANS64.TRYWAIT P0, [R9+URZ], R4 ;  /* 0x00000004090075a7 */ /* 0x001064000800017f */
[----:B-1----:R-:W-:Y:S05]  /*6610*/  @!P0 NANOSLEEP.SYNCS 0x989680 ;  /* 0x009896800000895d */ /* 0x002fea0003900000 */
[----:B------:R-:W1:Y:S02]  /*6620*/  @!P0 SYNCS.PHASECHK.TRANS64 P0, [R9+URZ], R4 ;  /* 0x00000004090085a7 */ /* 0x000e64000800007f */
[----:B-1----:R-:W-:Y:S05]  /*6630*/  @!P0 BRA `(.L_x_93) ;  /* 0xfffffffc00f08947 */ /* 0x002fea000383ffff */
[----:B------:R-:W-:Y:S05]  /*6640*/  BRA `(.L_x_139) ;  /* 0xffffffe800587947 */ /* 0x000fea000383ffff */
.L_x_94:
[----:B0-----:R0:W1:Y:S02]  /*6650*/  SYNCS.PHASECHK.TRANS64.TRYWAIT P0, [R8+URZ], R5 ;  /* 0x00000005080075a7 */ /* 0x001064000800017f */
[----:B-1----:R-:W-:Y:S05]  /*6660*/  @!P0 NANOSLEEP.SYNCS 0x989680 ;  /* 0x009896800000895d */ /* 0x002fea0003900000 */
[----:B------:R-:W1:Y:S02]  /*6670*/  @!P0 SYNCS.PHASECHK.TRANS64 P0, [R8+URZ], R5 ;  /* 0x00000005080085a7 */ /* 0x000e64000800007f */
[----:B-1----:R-:W-:Y:S05]  /*6680*/  @!P0 BRA `(.L_x_94) ;  /* 0xfffffffc00f08947 */ /* 0x002fea000383ffff */
[----:B------:R-:W-:Y:S05]  /*6690*/  BRA `(.L_x_140) ;  /* 0xffffffe800687947 */ /* 0x000fea000383ffff */
.L_x_95:
[----:B0-----:R0:W1:Y:S02]  /*66a0*/  SYNCS.PHASECHK.TRANS64.TRYWAIT P0, [R9+URZ], R4 ;  /* 0x00000004090075a7 */ /* 0x001064000800017f */
[----:B-1----:R-:W-:Y:S05]  /*66b0*/  @!P0 NANOSLEEP.SYNCS 0x989680 ;  /* 0x009896800000895d */ /* 0x002fea0003900000 */
[----:B------:R-:W1:Y:S02]  /*66c0*/  @!P0 SYNCS.PHASECHK.TRANS64 P0, [R9+URZ], R4 ;  /* 0x00000004090085a7 */ /* 0x000e64000800007f */
[----:B-1----:R-:W-:Y:S05]  /*66d0*/  @!P0 BRA `(.L_x_95) ;  /* 0xfffffffc00f08947 */ /* 0x002fea000383ffff */
[----:B------:R-:W-:Y:S05]  /*66e0*/  BRA `(.L_x_141) ;  /* 0xffffffe800787947 */ /* 0x000fea000383ffff */
.L_x_96:
[----:B0-----:R0:W1:Y:S02]  /*66f0*/  SYNCS.PHASECHK.TRANS64.TRYWAIT P0, [R8+URZ], R5 ;  /* 0x00000005080075a7 */ /* 0x001064000800017f */
[----:B-1----:R-:W-:Y:S05]  /*6700*/  @!P0 NANOSLEEP.SYNCS 0x989680 ;  /* 0x009896800000895d */ /* 0x002fea0003900000 */
[----:B------:R-:W1:Y:S02]  /*6710*/  @!P0 SYNCS.PHASECHK.TRANS64 P0, [R8+URZ], R5 ;  /* 0x00000005080085a7 */ /* 0x000e64000800007f */
[----:B-1----:R-:W-:Y:S05]  /*6720*/  @!P0 BRA `(.L_x_96) ;  /* 0xfffffffc00f08947 */ /* 0x002fea000383ffff */
[----:B------:R-:W-:Y:S05]  /*6730*/  BRA `(.L_x_142) ;  /* 0xffffffe800887947 */ /* 0x000fea000383ffff */
.L_x_97:
[----:B0-----:R0:W1:Y:S02]  /*6740*/  SYNCS.PHASECHK.TRANS64.TRYWAIT P0, [R9+URZ], R4 ;  /* 0x00000004090075a7 */ /* 0x001064000800017f */
[----:B-1----:R-:W-:Y:S05]  /*6750*/  @!P0 NANOSLEEP.SYNCS 0x989680 ;  /* 0x009896800000895d */ /* 0x002fea0003900000 */
[----:B------:R-:W1:Y:S02]  /*6760*/  @!P0 SYNCS.PHASECHK.TRANS64 P0, [R9+URZ], R4 ;  /* 0x00000004090085a7 */ /* 0x000e64000800007f */
[----:B-1----:R-:W-:Y:S05]  /*6770*/  @!P0 BRA `(.L_x_97) ;  /* 0xfffffffc00f08947 */ /* 0x002fea000383ffff */
[----:B------:R-:W-:Y:S05]  /*6780*/  BRA `(.L_x_143) ;  /* 0xffffffe800987947 */ /* 0x000fea000383ffff */
.L_x_98:
[----:B0-----:R0:W1:Y:S02]  /*6790*/  SYNCS.PHASECHK.TRANS64.TRYWAIT P0, [R8+URZ], R5 ;  /* 0x00000005080075a7 */ /* 0x001064000800017f */
[----:B-1----:R-:W-:Y:S05]  /*67a0*/  @!P0 NANOSLEEP.SYNCS 0x989680 ;  /* 0x009896800000895d */ /* 0x002fea0003900000 */
[----:B------:R-:W1:Y:S02]  /*67b0*/  @!P0 SYNCS.PHASECHK.TRANS64 P0, [R8+URZ], R5 ;  /* 0x00000005080085a7 */ /* 0x000e64000800007f */
[----:B-1----:R-:W-:Y:S05]  /*67c0*/  @!P0 BRA `(.L_x_98) ;  /* 0xfffffffc00f08947 */ /* 0x002fea000383ffff */
[----:B------:R-:W-:Y:S05]  /*67d0*/  BRA `(.L_x_144) ;  /* 0xffffffe800a87947 */ /* 0x000fea000383ffff */
.L_x_99:
[----:B0-----:R0:W1:Y:S02]  /*67e0*/  SYNCS.PHASECHK.TRANS64.TRYWAIT P0, [R9+URZ], R4 ;  /* 0x00000004090075a7 */ /* 0x001064000800017f */
[----:B-1----:R-:W-:Y:S05]  /*67f0*/  @!P0 NANOSLEEP.SYNCS 0x989680 ;  /* 0x009896800000895d */ /* 0x002fea0003900000 */
[----:B------:R-:W1:Y:S02]  /*6800*/  @!P0 SYNCS.PHASECHK.TRANS64 P0, [R9+URZ], R4 ;  /* 0x00000004090085a7 */ /* 0x000e64000800007f */
[----:B-1----:R-:W-:Y:S05]  /*6810*/  @!P0 BRA `(.L_x_99) ;  /* 0xfffffffc00f08947 */ /* 0x002fea000383ffff */
[----:B------:R-:W-:Y:S05]  /*6820*/  BRA `(.L_x_145) ;  /* 0xffffffe800b87947 */ /* 0x000fea000383ffff */
.L_x_100:
[----:B0-----:R0:W1:Y:S02]  /*6830*/  SYNCS.PHASECHK.TRANS64.TRYWAIT P0, [R8+URZ], R5 ;  /* 0x00000005080075a7 */ /* 0x001064000800017f */
[----:B-1----:R-:W-:Y:S05]  /*6840*/  @!P0 NANOSLEEP.SYNCS 0x989680 ;  /* 0x009896800000895d */ /* 0x002fea0003900000 */
[----:B------:R-:W1:Y:S02]  /*6850*/  @!P0 SYNCS.PHASECHK.TRANS64 P0, [R8+URZ], R5 ;  /* 0x00000005080085a7 */ /* 0x000e64000800007f */
[----:B-1----:R-:W-:Y:S05]  /*6860*/  @!P0 BRA `(.L_x_100) ;  /* 0xfffffffc00f08947 */ /* 0x002fea000383ffff */
[----:B------:R-:W-:Y:S05]  /*6870*/  BRA `(.L_x_146) ;  /* 0xffffffe800c87947 */ /* 0x000fea000383ffff */
.L_x_101:
[----:B0-----:R0:W1:Y:S02]  /*6880*/  SYNCS.PHASECHK.TRANS64.TRYWAIT P0, [R9+URZ], R4 ;  /* 0x00000004090075a7 */ /* 0x001064000800017f */
[----:B-1----:R-:W-:Y:S05]  /*6890*/  @!P0 NANOSLEEP.SYNCS 0x989680 ;  /* 0x009896800000895d */ /* 0x002fea0003900000 */
[----:B------:R-:W1:Y:S02]  /*68a0*/  @!P0 SYNCS.PHASECHK.TRANS64 P0, [R9+URZ], R4 ;  /* 0x00000004090085a7 */ /* 0x000e64000800007f */
[----:B-1----:R-:W-:Y:S05]  /*68b0*/  @!P0 BRA `(.L_x_101) ;  /* 0xfffffffc00f08947 */ /* 0x002fea000383ffff */
[----:B------:R-:W-:Y:S05]  /*68c0*/  BRA `(.L_x_147) ;  /* 0xffffffe800d87947 */ /* 0x000fea000383ffff */
.L_x_102:
[----:B0-----:R0:W1:Y:S02]  /*68d0*/  SYNCS.PHASECHK.TRANS64.TRYWAIT P0, [R8+URZ], R5 ;  /* 0x00000005080075a7 */ /* 0x001064000800017f */
[----:B-1----:R-:W-:Y:S05]  /*68e0*/  @!P0 NANOSLEEP.SYNCS 0x989680 ;  /* 0x009896800000895d */ /* 0x002fea0003900000 */
[----:B------:R-:W1:Y:S02]  /*68f0*/  @!P0 SYNCS.PHASECHK.TRANS64 P0, [R8+URZ], R5 ;  /* 0x00000005080085a7 */ /* 0x000e64000800007f */
[----:B-1----:R-:W-:Y:S05]  /*6900*/  @!P0 BRA `(.L_x_102) ;  /* 0xfffffffc00f08947 */ /* 0x002fea000383ffff */
[----:B------:R-:W-:Y:S05]  /*6910*/  BRA `(.L_x_148) ;  /* 0xffffffe800e87947 */ /* 0x000fea000383ffff */
.L_x_103:
[----:B0-----:R0:W1:Y:S02]  /*6920*/  SYNCS.PHASECHK.TRANS64.TRYWAIT P0, [R9+URZ], R4 ;  /* 0x00000004090075a7 */ /* 0x001064000800017f */
[----:B-1----:R-:W-:Y:S05]  /*6930*/  @!P0 NANOSLEEP.SYNCS 0x989680 ;  /* 0x009896800000895d */ /* 0x002fea0003900000 */
[----:B------:R-:W1:Y:S02]  /*6940*/  @!P0 SYNCS.PHASECHK.TRANS64 P0, [R9+URZ], R4 ;  /* 0x00000004090085a7 */ /* 0x000e64000800007f */
[----:B-1----:R-:W-:Y:S05]  /*6950*/  @!P0 BRA `(.L_x_103) ;  /* 0xfffffffc00f08947 */ /* 0x002fea000383ffff */
[----:B------:R-:W-:Y:S05]  /*6960*/  BRA `(.L_x_149) ;  /* 0xffffffe800f87947 */ /* 0x000fea000383ffff */
.L_x_104:
[----:B0-----:R0:W1:Y:S02]  /*6970*/  SYNCS.PHASECHK.TRANS64.TRYWAIT P0, [R8+URZ], R5 ;  /* 0x00000005080075a7 */ /* 0x001064000800017f */
[----:B-1----:R-:W-:Y:S05]  /*6980*/  @!P0 NANOSLEEP.SYNCS 0x989680 ;  /* 0x009896800000895d */ /* 0x002fea0003900000 */
[----:B------:R-:W1:Y:S02]  /*6990*/  @!P0 SYNCS.PHASECHK.TRANS64 P0, [R8+URZ], R5 ;  /* 0x00000005080085a7 */ /* 0x000e64000800007f */
[----:B-1----:R-:W-:Y:S05]  /*69a0*/  @!P0 BRA `(.L_x_104) ;  /* 0xfffffffc00f08947 */ /* 0x002fea000383ffff */
[----:B------:R-:W-:Y:S05]  /*69b0*/  BRA `(.L_x_150) ;  /* 0xffffffec00087947 */ /* 0x000fea000383ffff */
.L_x_105:
[----:B0-----:R0:W1:Y:S02]  /*69c0*/  SYNCS.PHASECHK.TRANS64.TRYWAIT P0, [R9+URZ], R4 ;  /* 0x00000004090075a7 */ /* 0x001064000800017f */
[----:B-1----:R-:W-:Y:S05]  /*69d0*/  @!P0 NANOSLEEP.SYNCS 0x989680 ;  /* 0x009896800000895d */ /* 0x002fea0003900000 */
[----:B------:R-:W1:Y:S02]  /*69e0*/  @!P0 SYNCS.PHASECHK.TRANS64 P0, [R9+URZ], R4 ;  /* 0x00000004090085a7 */ /* 0x000e64000800007f */
[----:B-1----:R-:W-:Y:S05]  /*69f0*/  @!P0 BRA `(.L_x_105) ;  /* 0xfffffffc00f08947 */ /* 0x002fea000383ffff */
[----:B------:R-:W-:Y:S05]  /*6a00*/  BRA `(.L_x_151) ;  /* 0xffffffec00187947 */ /* 0x000fea000383ffff */
.L_x_106:
[----:B0-----:R0:W1:Y:S02]  /*6a10*/  SYNCS.PHASECHK.TRANS64.TRYWAIT P0, [R8+URZ], R5 ;  /* 0x00000005080075a7 */ /* 0x001064000800017f */
[----:B-1----:R-:W-:Y:S05]  /*6a20*/  @!P0 NANOSLEEP.SYNCS 0x989680 ;  /* 0x009896800000895d */ /* 0x002fea0003900000 */
[----:B------:R-:W1:Y:S02]  /*6a30*/  @!P0 SYNCS.PHASECHK.TRANS64 P0, [R8+URZ], R5 ;  /* 0x00000005080085a7 */ /* 0x000e64000800007f */
[----:B-1----:R-:W-:Y:S05]  /*6a40*/  @!P0 BRA `(.L_x_106) ;  /* 0xfffffffc00f08947 */ /* 0x002fea000383ffff */
[----:B------:R-:W-:Y:S05]  /*6a50*/  BRA `(.L_x_152) ;  /* 0xffffffec00287947 */ /* 0x000fea000383ffff */
.L_x_107:
[----:B0-----:R0:W1:Y:S02]  /*6a60*/  SYNCS.PHASECHK.TRANS64.TRYWAIT P0, [R9+URZ], R4 ;  /* 0x00000004090075a7 */ /* 0x001064000800017f */
[----:B-1----:R-:W-:Y:S05]  /*6a70*/  @!P0 NANOSLEEP.SYNCS 0x989680 ;  /* 0x009896800000895d */ /* 0x002fea0003900000 */
[----:B------:R-:W1:Y:S02]  /*6a80*/  @!P0 SYNCS.PHASECHK.TRANS64 P0, [R9+URZ], R4 ;  /* 0x00000004090085a7 */ /* 0x000e64000800007f */
[----:B-1----:R-:W-:Y:S05]  /*6a90*/  @!P0 BRA `(.L_x_107) ;  /* 0xfffffffc00f08947 */ /* 0x002fea000383ffff */
[----:B------:R-:W-:Y:S05]  /*6aa0*/  BRA `(.L_x_153) ;  /* 0xffffffec00387947 */ /* 0x000fea000383ffff */
.L_x_108:
[----:B0-----:R0:W1:Y:S02]  /*6ab0*/  SYNCS.PHASECHK.TRANS64.TRYWAIT P0, [R8+URZ], R5 ;  /* 0x00000005080075a7 */ /* 0x001064000800017f */
[----:B-1----:R-:W-:Y:S05]  /*6ac0*/  @!P0 NANOSLEEP.SYNCS 0x989680 ;  /* 0x009896800000895d */ /* 0x002fea0003900000 */
[----:B------:R-:W1:Y:S02]  /*6ad0*/  @!P0 SYNCS.PHASECHK.TRANS64 P0, [R8+URZ], R5 ;  /* 0x00000005080085a7 */ /* 0x000e64000800007f */
[----:B-1----:R-:W-:Y:S05]  /*6ae0*/  @!P0 BRA `(.L_x_108) ;  /* 0xfffffffc00f08947 */ /* 0x002fea000383ffff */
[----:B------:R-:W-:Y:S05]  /*6af0*/  BRA `(.L_x_154) ;  /* 0xffffffec00487947 */ /* 0x000fea000383ffff */
.L_x_109:
[----:B0-----:R0:W1:Y:S02]  /*6b00*/  SYNCS.PHASECHK.TRANS64.TRYWAIT P0, [R9+URZ], R4 ;  /* 0x00000004090075a7 */ /* 0x001064000800017f */
[----:B-1----:R-:W-:Y:S05]  /*6b10*/  @!P0 NANOSLEEP.SYNCS 0x989680 ;  /* 0x009896800000895d */ /* 0x002fea0003900000 */
[----:B------:R-:W1:Y:S02]  /*6b20*/  @!P0 SYNCS.PHASECHK.TRANS64 P0, [R9+URZ], R4 ;  /* 0x00000004090085a7 */ /* 0x000e64000800007f */
[----:B-1----:R-:W-:Y:S05]  /*6b30*/  @!P0 BRA `(.L_x_109) ;  /* 0xfffffffc00f08947 */ /* 0x002fea000383ffff */
[----:B------:R-:W-:Y:S05]  /*6b40*/  BRA `(.L_x_155) ;  /* 0xffffffec00587947 */ /* 0x000fea000383ffff */
.L_x_110:
[----:B0-----:R0:W1:Y:S02]  /*6b50*/  SYNCS.PHASECHK.TRANS64.TRYWAIT P0, [R8+URZ], R5 ;  /* 0x00000005080075a7 */ /* 0x001064000800017f */
[----:B-1----:R-:W-:Y:S05]  /*6b60*/  @!P0 NANOSLEEP.SYNCS 0x989680 ;  /* 0x009896800000895d */ /* 0x002fea0003900000 */
[----:B------:R-:W1:Y:S02]  /*6b70*/  @!P0 SYNCS.PHASECHK.TRANS64 P0, [R8+URZ], R5 ;  /* 0x00000005080085a7 */ /* 0x000e64000800007f */
[----:B-1----:R-:W-:Y:S05]  /*6b80*/  @!P0 BRA `(.L_x_110) ;  /* 0xfffffffc00f08947 */ /* 0x002fea000383ffff */
[----:B------:R-:W-:Y:S05]  /*6b90*/  BRA `(.L_x_156) ;  /* 0xffffffec00687947 */ /* 0x000fea000383ffff */
.L_x_111:
[----:B0-----:R0:W1:Y:S02]  /*6ba0*/  SYNCS.PHASECHK.TRANS64.TRYWAIT P0, [R9+URZ], R4 ;  /* 0x00000004090075a7 */ /* 0x001064000800017f */
[----:B-1----:R-:W-:Y:S05]  /*6bb0*/  @!P0 NANOSLEEP.SYNCS 0x989680 ;  /* 0x009896800000895d */ /* 0x002fea0003900000 */
[----:B------:R-:W1:Y:S02]  /*6bc0*/  @!P0 SYNCS.PHASECHK.TRANS64 P0, [R9+URZ], R4 ;  /* 0x00000004090085a7 */ /* 0x000e64000800007f */
[----:B-1----:R-:W-:Y:S05]  /*6bd0*/  @!P0 BRA `(.L_x_111) ;  /* 0xfffffffc00f08947 */ /* 0x002fea000383ffff */
[----:B------:R-:W-:Y:S05]  /*6be0*/  BRA `(.L_x_157) ;  /* 0xffffffec00787947 */ /* 0x000fea000383ffff */
.L_x_112:
[----:B0-----:R0:W1:Y:S02]  /*6bf0*/  SYNCS.PHASECHK.TRANS64.TRYWAIT P0, [R8+URZ], R5 ;  /* 0x00000005080075a7 */ /* 0x001064000800017f */
[----:B-1----:R-:W-:Y:S05]  /*6c00*/  @!P0 NANOSLEEP.SYNCS 0x989680 ;  /* 0x009896800000895d */ /* 0x002fea0003900000 */
[----:B------:R-:W1:Y:S02]  /*6c10*/  @!P0 SYNCS.PHASECHK.TRANS64 P0, [R8+URZ], R5 ;  /* 0x00000005080085a7 */ /* 0x000e64000800007f */
[----:B-1----:R-:W-:Y:S05]  /*6c20*/  @!P0 BRA `(.L_x_112) ;  /* 0xfffffffc00f08947 */ /* 0x002fea000383ffff */
[----:B------:R-:W-:Y:S05]  /*6c30*/  BRA `(.L_x_158) ;  /* 0xffffffec00887947 */ /* 0x000fea000383ffff */
.L_x_113:
[----:B0-----:R0:W1:Y:S02]  /*6c40*/  SYNCS.PHASECHK.TRANS64.TRYWAIT P0, [R9+URZ], R4 ;  /* 0x00000004090075a7 */ /* 0x001064000800017f */
[----:B-1----:R-:W-:Y:S05]  /*6c50*/  @!P0 NANOSLEEP.SYNCS 0x989680 ;  /* 0x009896800000895d */ /* 0x002fea0003900000 */
[----:B------:R-:W1:Y:S02]  /*6c60*/  @!P0 SYNCS.PHASECHK.TRANS64 P0, [R9+URZ], R4 ;  /* 0x00000004090085a7 */ /* 0x000e64000800007f */
[----:B-1----:R-:W-:Y:S05]  /*6c70*/  @!P0 BRA `(.L_x_113) ;  /* 0xfffffffc00f08947 */ /* 0x002fea000383ffff */
[----:B------:R-:W-:Y:S05]  /*6c80*/  BRA `(.L_x_159) ;  /* 0xffffffec00987947 */ /* 0x000fea000383ffff */
.L_x_114:
[----:B0-----:R0:W1:Y:S02]  /*6c90*/  SYNCS.PHASECHK.TRANS64.TRYWAIT P0, [R8+URZ], R5 ;  /* 0x00000005080075a7 */ /* 0x001064000800017f */
[----:B-1----:R-:W-:Y:S05]  /*6ca0*/  @!P0 NANOSLEEP.SYNCS 0x989680 ;  /* 0x009896800000895d */ /* 0x002fea0003900000 */
[----:B------:R-:W1:Y:S02]  /*6cb0*/  @!P0 SYNCS.PHASECHK.TRANS64 P0, [R8+URZ], R5 ;  /* 0x00000005080085a7 */ /* 0x000e64000800007f */
[----:B-1----:R-:W-:Y:S05]  /*6cc0*/  @!P0 BRA `(.L_x_114) ;  /* 0xfffffffc00f08947 */ /* 0x002fea000383ffff */
[----:B------:R-:W-:Y:S05]  /*6cd0*/  BRA `(.L_x_160) ;  /* 0xffffffec00a87947 */ /* 0x000fea000383ffff */
.L_x_115:
[----:B0-----:R0:W1:Y:S02]  /*6ce0*/  SYNCS.PHASECHK.TRANS64.TRYWAIT P0, [R9+URZ], R4 ;  /* 0x00000004090075a7 */ /* 0x001064000800017f */
[----:B-1----:R-:W-:Y:S05]  /*6cf0*/  @!P0 NANOSLEEP.SYNCS 0x989680 ;  /* 0x009896800000895d */ /* 0x002fea0003900000 */
[----:B------:R-:W1:Y:S02]  /*6d00*/  @!P0 SYNCS.PHASECHK.TRANS64 P0, [R9+URZ], R4 ;  /* 0x00000004090085a7 */ /* 0x000e64000800007f */
[----:B-1----:R-:W-:Y:S05]  /*6d10*/  @!P0 BRA `(.L_x_115) ;  /* 0xfffffffc00f08947 */ /* 0x002fea000383ffff */
[----:B------:R-:W-:Y:S05]  /*6d20*/  BRA `(.L_x_161) ;  /* 0xffffffec00b87947 */ /* 0x000fea000383ffff */
.L_x_116:
[----:B0-----:R0:W1:Y:S02]  /*6d30*/  SYNCS.PHASECHK.TRANS64.TRYWAIT P0, [R8+URZ], R5 ;  /* 0x00000005080075a7 */ /* 0x001064000800017f */
[----:B-1----:R-:W-:Y:S05]  /*6d40*/  @!P0 NANOSLEEP.SYNCS 0x989680 ;  /* 0x009896800000895d */ /* 0x002fea0003900000 */
[----:B------:R-:W1:Y:S02]  /*6d50*/  @!P0 SYNCS.PHASECHK.TRANS64 P0, [R8+URZ], R5 ;  /* 0x00000005080085a7 */ /* 0x000e64000800007f */
[----:B-1----:R-:W-:Y:S05]  /*6d60*/  @!P0 BRA `(.L_x_116) ;  /* 0xfffffffc00f08947 */ /* 0x002fea000383ffff */
[----:B------:R-:W-:Y:S05]  /*6d70*/  BRA `(.L_x_162) ;  /* 0xffffffec00c87947 */ /* 0x000fea000383ffff */
.L_x_117:
[----:B0-----:R0:W1:Y:S02]  /*6d80*/  SYNCS.PHASECHK.TRANS64.TRYWAIT P0, [R9+URZ], R4 ;  /* 0x00000004090075a7 */ /* 0x001064000800017f */
[----:B-1----:R-:W-:Y:S05]  /*6d90*/  @!P0 NANOSLEEP.SYNCS 0x989680 ;  /* 0x009896800000895d */ /* 0x002fea0003900000 */
[----:B------:R-:W1:Y:S02]  /*6da0*/  @!P0 SYNCS.PHASECHK.TRANS64 P0, [R9+URZ], R4 ;  /* 0x00000004090085a7 */ /* 0x000e64000800007f */
[----:B-1----:R-:W-:Y:S05]  /*6db0*/  @!P0 BRA `(.L_x_117) ;  /* 0xfffffffc00f08947 */ /* 0x002fea000383ffff */
[----:B------:R-:W-:Y:S05]  /*6dc0*/  BRA `(.L_x_163) ;  /* 0xffffffec00d87947 */ /* 0x000fea000383ffff */
.L_x_118:
[----:B0-----:R0:W1:Y:S02]  /*6dd0*/  SYNCS.PHASECHK.TRANS64.TRYWAIT P0, [R8+URZ], R5 ;  /* 0x00000005080075a7 */ /* 0x001064000800017f */
[----:B-1----:R-:W-:Y:S05]  /*6de0*/  @!P0 NANOSLEEP.SYNCS 0x989680 ;  /* 0x009896800000895d */ /* 0x002fea0003900000 */
[----:B------:R-:W1:Y:S02]  /*6df0*/  @!P0 SYNCS.PHASECHK.TRANS64 P0, [R8+URZ], R5 ;  /* 0x00000005080085a7 */ /* 0x000e64000800007f */
[----:B-1----:R-:W-:Y:S05]  /*6e00*/  @!P0 BRA `(.L_x_118) ;  /* 0xfffffffc00f08947 */ /* 0x002fea000383ffff */
[----:B------:R-:W-:Y:S05]  /*6e10*/  BRA `(.L_x_164) ;  /* 0xffffffec00e87947 */ /* 0x000fea000383ffff */
.L_x_119:
[----:B0-----:R0:W1:Y:S02]  /*6e20*/  SYNCS.PHASECHK.TRANS64.TRYWAIT P0, [R9+URZ], R4 ;  /* 0x00000004090075a7 */ /* 0x001064000800017f */
[----:B-1----:R-:W-:Y:S05]  /*6e30*/  @!P0 NANOSLEEP.SYNCS 0x989680 ;  /* 0x009896800000895d */ /* 0x002fea0003900000 */
[----:B------:R-:W1:Y:S02]  /*6e40*/  @!P0 SYNCS.PHASECHK.TRANS64 P0, [R9+URZ], R4 ;  /* 0x00000004090085a7 */ /* 0x000e64000800007f */
[----:B-1----:R-:W-:Y:S05]  /*6e50*/  @!P0 BRA `(.L_x_119) ;  /* 0xfffffffc00f08947 */ /* 0x002fea000383ffff */
[----:B------:R-:W-:Y:S05]  /*6e60*/  BRA `(.L_x_165) ;  /* 0xffffffec00f87947 */ /* 0x000fea000383ffff */
.L_x_120:
[----:B0-----:R0:W1:Y:S02]  /*6e70*/  SYNCS.PHASECHK.TRANS64.TRYWAIT P0, [R8+URZ], R5 ;  /* 0x00000005080075a7 */ /* 0x001064000800017f */
[----:B-1----:R-:W-:Y:S05]  /*6e80*/  @!P0 NANOSLEEP.SYNCS 0x989680 ;  /* 0x009896800000895d */ /* 0x002fea0003900000 */
[----:B------:R-:W1:Y:S02]  /*6e90*/  @!P0 SYNCS.PHASECHK.TRANS64 P0, [R8+URZ], R5 ;  /* 0x00000005080085a7 */ /* 0x000e64000800007f */
[----:B-1----:R-:W-:Y:S05]  /*6ea0*/  @!P0 BRA `(.L_x_120) ;  /* 0xfffffffc00f08947 */ /* 0x002fea000383ffff */
[----:B------:R-:W-:Y:S05]  /*6eb0*/  BRA `(.L_x_166) ;  /* 0xfffffff000087947 */ /* 0x000fea000383ffff */
.L_x_121:
[----:B0-----:R0:W1:Y:S02]  /*6ec0*/  SYNCS.PHASECHK.TRANS64.TRYWAIT P0, [R9+URZ], R4 ;  /* 0x00000004090075a7 */ /* 0x001064000800017f */
[----:B-1----:R-:W-:Y:S05]  /*6ed0*/  @!P0 NANOSLEEP.SYNCS 0x989680 ;  /* 0x009896800000895d */ /* 0x002fea0003900000 */
[----:B------:R-:W1:Y:S02]  /*6ee0*/  @!P0 SYNCS.PHASECHK.TRANS64 P0, [R9+URZ], R4 ;  /* 0x00000004090085a7 */ /* 0x000e64000800007f */
[----:B-1----:R-:W-:Y:S05]  /*6ef0*/  @!P0 BRA `(.L_x_121) ;  /* 0xfffffffc00f08947 */ /* 0x002fea000383ffff */
[----:B------:R-:W-:Y:S05]  /*6f00*/  BRA `(.L_x_167) ;  /* 0xfffffff000187947 */ /* 0x000fea000383ffff */
.L_x_122:
[----:B0-----:R0:W1:Y:S02]  /*6f10*/  SYNCS.PHASECHK.TRANS64.TRYWAIT P0, [R8+URZ], R5 ;  /* 0x00000005080075a7 */ /* 0x001064000800017f */
[----:B-1----:R-:W-:Y:S05]  /*6f20*/  @!P0 NANOSLEEP.SYNCS 0x989680 ;  /* 0x009896800000895d */ /* 0x002fea0003900000 */
[----:B------:R-:W1:Y:S02]  /*6f30*/  @!P0 SYNCS.PHASECHK.TRANS64 P0, [R8+URZ], R5 ;  /* 0x00000005080085a7 */ /* 0x000e64000800007f */
[----:B-1----:R-:W-:Y:S05]  /*6f40*/  @!P0 BRA `(.L_x_122) ;  /* 0xfffffffc00f08947 */ /* 0x002fea000383ffff */
[----:B------:R-:W-:Y:S05]  /*6f50*/  BRA `(.L_x_168) ;  /* 0xfffffff000287947 */ /* 0x000fea000383ffff */
.L_x_123:
[----:B0-----:R0:W1:Y:S02]  /*6f60*/  SYNCS.PHASECHK.TRANS64.TRYWAIT P0, [R9+URZ], R4 ;  /* 0x00000004090075a7 */ /* 0x001064000800017f */
[----:B-1----:R-:W-:Y:S05]  /*6f70*/  @!P0 NANOSLEEP.SYNCS 0x989680 ;  /* 0x009896800000895d */ /* 0x002fea0003900000 */
[----:B------:R-:W1:Y:S02]  /*6f80*/  @!P0 SYNCS.PHASECHK.TRANS64 P0, [R9+URZ], R4 ;  /* 0x00000004090085a7 */ /* 0x000e64000800007f */
[----:B-1----:R-:W-:Y:S05]  /*6f90*/  @!P0 BRA `(.L_x_123) ;  /* 0xfffffffc00f08947 */ /* 0x002fea000383ffff */
[----:B------:R-:W-:Y:S05]  /*6fa0*/  BRA `(.L_x_169) ;  /* 0xfffffff000387947 */ /* 0x000fea000383ffff */
.L_x_124:
[----:B0-----:R0:W1:Y:S02]  /*6fb0*/  SYNCS.PHASECHK.TRANS64.TRYWAIT P0, [R8+URZ], R5 ;  /* 0x00000005080075a7 */ /* 0x001064000800017f */
[----:B-1----:R-:W-:Y:S05]  /*6fc0*/  @!P0 NANOSLEEP.SYNCS 0x989680 ;  /* 0x009896800000895d */ /* 0x002fea0003900000 */
[----:B------:R-:W1:Y:S02]  /*6fd0*/  @!P0 SYNCS.PHASECHK.TRANS64 P0, [R8+URZ], R5 ;  /* 0x00000005080085a7 */ /* 0x000e64000800007f */
[----:B-1----:R-:W-:Y:S05]  /*6fe0*/  @!P0 BRA `(.L_x_124) ;  /* 0xfffffffc00f08947 */ /* 0x002fea000383ffff */
[----:B------:R-:W-:Y:S05]  /*6ff0*/  BRA `(.L_x_170) ;  /* 0xfffffff000487947 */ /* 0x000fea000383ffff */
.L_x_125:
[----:B0-----:R0:W1:Y:S02]  /*7000*/  SYNCS.PHASECHK.TRANS64.TRYWAIT P0, [R9+URZ], R4 ;  /* 0x00000004090075a7 */ /* 0x001064000800017f */
[----:B-1----:R-:W-:Y:S05]  /*7010*/  @!P0 NANOSLEEP.SYNCS 0x989680 ;  /* 0x009896800000895d */ /* 0x002fea0003900000 */
[----:B------:R-:W1:Y:S02]  /*7020*/  @!P0 SYNCS.PHASECHK.TRANS64 P0, [R9+URZ], R4 ;  /* 0x00000004090085a7 */ /* 0x000e64000800007f */
[----:B-1----:R-:W-:Y:S05]  /*7030*/  @!P0 BRA `(.L_x_125) ;  /* 0xfffffffc00f08947 */ /* 0x002fea000383ffff */
[----:B------:R-:W-:Y:S05]  /*7040*/  BRA `(.L_x_171) ;  /* 0xfffffff000587947 */ /* 0x000fea000383ffff */
.L_x_126:
[----:B0-----:R0:W1:Y:S02]  /*7050*/  SYNCS.PHASECHK.TRANS64.TRYWAIT P0, [R6+URZ], R5 ;  /* 0x00000005060075a7 */ /* 0x001064000800017f */
[----:B-1----:R-:W-:Y:S05]  /*7060*/  @!P0 NANOSLEEP.SYNCS 0x989680 ;  /* 0x009896800000895d */ /* 0x002fea0003900000 */
[----:B------:R-:W1:Y:S02]  /*7070*/  @!P0 SYNCS.PHASECHK.TRANS64 P0, [R6+URZ], R5 ;  /* 0x00000005060085a7 */ /* 0x000e64000800007f */
[----:B-1----:R-:W-:Y:S05]  /*7080*/  @!P0 BRA `(.L_x_126) ;  /* 0xfffffffc00f08947 */ /* 0x002fea000383ffff */
[----:B------:R-:W-:Y:S05]  /*7090*/  BRA `(.L_x_172) ;  /* 0xfffffff000607947 */ /* 0x000fea000383ffff */
.L_x_173:
[----:B------:R-:W-:-:S00]  /*70a0*/  BRA `(.L_x_173) ;  /* 0xfffffffc00fc7947 */ /* 0x000fc0000383ffff */
[----:B------:R-:W-:-:S00]  /*70b0*/  NOP ;  /* 0x0000000000007918 */ /* 0x000fc00000000000 */
        /* <DEDUP_REMOVED lines=12> */
.L_x_174:


//--------------------- .nv.global.init           --------------------------
	.section	.nv.global.init,"aw",@progbits
.nv.global.init:
	.type		$str$22,@object
	.size		$str$22,($str$23 - $str$22)
$str$22:
        /*0000*/ 	.byte	0x6b, 0x5f, 0x74, 0x69, 0x6c, 0x65, 0x5f, 0x63, 0x6f, 0x75, 0x6e, 0x74, 0x20, 0x3e, 0x3d, 0x20
        /*0010*/ 	.byte	0x31, 0x00
	.type		$str$23,@object
	.size		$str$23,(__unnamed_1 - $str$23)
$str$23:
        /*0012*/ 	.byte	0x2f, 0x74, 0x6d, 0x70, 0x2f, 0x63, 0x75, 0x74, 0x6c, 0x61, 0x73, 0x73, 0x5f, 0x73, 0x77, 0x65
        /*0022*/ 	.byte	0x65, 0x70, 0x5f, 0x73, 0x72, 0x63, 0x2f, 0x69, 0x6e, 0x63, 0x6c, 0x75, 0x64, 0x65, 0x2f, 0x63
        /*0032*/ 	.byte	0x75, 0x74, 0x6c, 0x61, 0x73, 0x73, 0x2f, 0x67, 0x65, 0x6d, 0x6d, 0x2f, 0x63, 0x6f, 0x6c, 0x6c
        /*0042*/ 	.byte	0x65, 0x63, 0x74, 0x69, 0x76, 0x65, 0x2f, 0x73, 0x6d, 0x39, 0x30, 0x5f, 0x6d, 0x6d, 0x61, 0x5f
        /*0052*/ 	.byte	0x74, 0x6d, 0x61, 0x5f, 0x67, 0x6d, 0x6d, 0x61, 0x5f, 0x73, 0x73, 0x5f, 0x77, 0x61, 0x72, 0x70
        /*0062*/ 	.byte	0x73, 0x70, 0x65, 0x63, 0x69, 0x61, 0x6c, 0x69, 0x7a, 0x65, 0x64, 0x2e, 0x68, 0x70, 0x70, 0x00
	.type		__unnamed_1,@object
	.size		__unnamed_1,(.L_0 - __unnamed_1)
__unnamed_1:
        /*0072*/ 	.byte	0x76, 0x6f, 0x69, 0x64, 0x20, 0x63, 0x75, 0x74, 0x6c, 0x61, 0x73, 0x73, 0x3a, 0x3a, 0x67, 0x65
        /* <DEDUP_REMOVED lines=180> */
        /*0bc2*/ 	.byte	0x64, 0x65, 0x6e, 0x74, 0x69, 0x74, 0x79, 0x5d, 0x00
.L_0:


//--------------------- .nv.shared._ZN7cutlass13device_kernelINS_4gemm6kernel13GemmUniversalIN4cute5tupleIJiiiiEEENS1_10collective13CollectiveMmaINS1_34MainloopSm90TmaGmmaWarpSpecializedILi37ENS5_IJNS4_1CILi2EEENSA_ILi1EEESC_EEENS1_32KernelTmaWarpSpecializedPingpongEEENS5_IJNSA_ILi64EEENSA_ILi32EEESH_EEENS_10bfloat16_tENS5_IJlSC_lEEESJ_SK_NS4_8TiledMMAINS4_8MMA_AtomIJNS4_4SM904GMMA27MMA_64x32x16_F32BF16BF16_SSILNSO_5MajorE0ELSQ_0ELNSO_7ScaleInE1ELSR_1EEEEEENS4_6LayoutINS5_IJSC_SC_SC_EEENS5_IJNSA_ILi0EEESW_SW_EEEEENS5_IJNS4_10UnderscoreESZ_SZ_EEEEENS4_13SM90_TMA_LOADENS4_14ComposedLayoutINS4_7SwizzleILi2ELi4ELi3EEENS4_18smem_ptr_flag_bitsILi16EEENSU_INS5_IJNSA_ILi8EEESH_EEENS5_IJSH_SC_EEEEEEEvNS4_8identityENS4_23SM90_TMA_LOAD_MULTICASTES1C_vS1D_EENS_8epilogue10collective6detail29Sm90TmaWarpSpecializedAdapterINS1H_15DefaultEpilogueISJ_SK_SK_NS1G_6thread17LinearCombinationISJ_Li1EffLNS1L_9ScaleType4KindE0ELNS_15FloatRoundStyleE2ESJ_EENS1_15EpilogueDefaultEEEEEvvEEEEvNT_6ParamsE --------------------------
	.section	.nv.shared._ZN7cutlass13device_kernelINS_4gemm6kernel13GemmUniversalIN4cute5tupleIJiiiiEEENS1_10collective13CollectiveMmaINS1_34MainloopSm90TmaGmmaWarpSpecializedILi37ENS5_IJNS4_1CILi2EEENSA_ILi1EEESC_EEENS1_32KernelTmaWarpSpecializedPingpongEEENS5_IJNSA_ILi64EEENSA_ILi32EEESH_EEENS_10bfloat16_tENS5_IJlSC_lEEESJ_SK_NS4_8TiledMMAINS4_8MMA_AtomIJNS4_4SM904GMMA27MMA_64x32x16_F32BF16BF16_SSILNSO_5MajorE0ELSQ_0ELNSO_7ScaleInE1ELSR_1EEEEEENS4_6LayoutINS5_IJSC_SC_SC_EEENS5_IJNSA_ILi0EEESW_SW_EEEEENS5_IJNS4_10UnderscoreESZ_SZ_EEEEENS4_13SM90_TMA_LOADENS4_14ComposedLayoutINS4_7SwizzleILi2ELi4ELi3EEENS4_18smem_ptr_flag_bitsILi16EEENSU_INS5_IJNSA_ILi8EEESH_EEENS5_IJSH_SC_EEEEEEEvNS4_8identityENS4_23SM90_TMA_LOAD_MULTICASTES1C_vS1D_EENS_8epilogue10collective6detail29Sm90TmaWarpSpecializedAdapterINS1H_15DefaultEpilogueISJ_SK_SK_NS1G_6thread17LinearCombinationISJ_Li1EffLNS1L_9ScaleType4KindE0ELNS_15FloatRoundStyleE2ESJ_EENS1_15EpilogueDefaultEEEEEvvEEEEvNT_6ParamsE,"aw",@nobits
	.sectionflags	@""
	.align	16
	.zero		1024


//--------------------- .nv.shared.reserved.0     --------------------------
	.section	.nv.shared.reserved.0,"aw",@nobits
	.weak		__nv_reservedSMEM_offset_0_alias
	.size		__nv_reservedSMEM_offset_0_alias, 0, 0
	.other		__nv_reservedSMEM_offset_0_alias,@"STO_CUDA_RESERVED_SHARED STV_DEFAULT"
__nv_reservedSMEM_offset_0_alias:
	.zero		0


//--------------------- .nv.global                --------------------------
	.section	.nv.global,"aw",@nobits
.nv.global:
	.type		_ZN39_INTERNAL_be7ac55c_4_k_cu_f2228411_78554cute1_E,@object
	.size		_ZN39_INTERNAL_be7ac55c_4_k_cu_f2228411_78554cute1_E,(_ZN39_INTERNAL_be7ac55c_4_k_cu_f2228411_78554cuda3std3__45__cpo6cbeginE - _ZN39_INTERNAL_be7ac55c_4_k_cu_f2228411_78554cute1_E)
_ZN39_INTERNAL_be7ac55c_4_k_cu_f2228411_78554cute1_E:
	.zero		1
	.type		_ZN39_INTERNAL_be7ac55c_4_k_cu_f2228411_78554cuda3std3__45__cpo6cbeginE,@object
	.size		_ZN39_INTERNAL_be7ac55c_4_k_cu_f2228411_78554cuda3std3__45__cpo6cbeginE,(_ZN39_INTERNAL_be7ac55c_4_k_cu_f2228411_78554cuda3std3__48in_placeE - _ZN39_INTERNAL_be7ac55c_4_k_cu_f2228411_78554cuda3std3__45__cpo6cbeginE)
_ZN39_INTERNAL_be7ac55c_4_k_cu_f2228411_78554cuda3std3__45__cpo6cbeginE:
	.zero		1
	.type		_ZN39_INTERNAL_be7ac55c_4_k_cu_f2228411_78554cuda3std3__48in_placeE,@object
	.size		_ZN39_INTERNAL_be7ac55c_4_k_cu_f2228411_78554cuda3std3__48in_placeE,(_ZN39_INTERNAL_be7ac55c_4_k_cu_f2228411_78554cuda3std6ranges3__45__cpo9iter_moveE - _ZN39_INTERNAL_be7ac55c_4_k_cu_f2228411_78554cuda3std3__48in_placeE)
_ZN39_INTERNAL_be7ac55c_4_k_cu_f2228411_78554cuda3std3__48in_placeE:
	.zero		1
	.type		_ZN39_INTERNAL_be7ac55c_4_k_cu_f2228411_78554cuda3std6ranges3__45__cpo9iter_moveE,@object
	.size		_ZN39_INTERNAL_be7ac55c_4_k_cu_f2228411_78554cuda3std6ranges3__45__cpo9iter_moveE,(_ZN39_INTERNAL_be7ac55c_4_k_cu_f2228411_78554cuda3std3__45__cpo5beginE - _ZN39_INTERNAL_be7ac55c_4_k_cu_f2228411_78554cuda3std6ranges3__45__cpo9iter_moveE)
_ZN39_INTERNAL_be7ac55c_4_k_cu_f2228411_78554cuda3std6ranges3__45__cpo9iter_moveE:
	.zero		1
	.type		_ZN39_INTERNAL_be7ac55c_4_k_cu_f2228411_78554cuda3std3__45__cpo5beginE,@object
	.size		_ZN39_INTERNAL_be7ac55c_4_k_cu_f2228411_78554cuda3std3__45__cpo5beginE,(_ZN39_INTERNAL_be7ac55c_4_k_cu_f2228411_78554cuda3std3__441_GLOBAL__N__be7ac55c_4_k_cu_f2228411_78556ignoreE - _ZN39_INTERNAL_be7ac55c_4_k_cu_f2228411_78554cuda3std3__45__cpo5beginE)
_ZN39_INTERNAL_be7ac55c_4_k_cu_f2228411_78554cuda3std3__45__cpo5beginE:
	.zero		1
	.type		_ZN39_INTERNAL_be7ac55c_4_k_cu_f2228411_78554cuda3std3__441_GLOBAL__N__be7ac55c_4_k_cu_f2228411_78556ignoreE,@object
	.size		_ZN39_INTERNAL_be7ac55c_4_k_cu_f2228411_78554cuda3std3__441_GLOBAL__N__be7ac55c_4_k_cu_f2228411_78556ignoreE,(_ZN39_INTERNAL_be7ac55c_4_k_cu_f2228411_78554cute7productE - _ZN39_INTERNAL_be7ac55c_4_k_cu_f2228411_78554cuda3std3__441_GLOBAL__N__be7ac55c_4_k_cu_f2228411_78556ignoreE)
_ZN39_INTERNAL_be7ac55c_4_k_cu_f2228411_78554cuda3std3__441_GLOBAL__N__be7ac55c_4_k_cu_f2228411_78556ignoreE:
	.zero		1
	.type		_ZN39_INTERNAL_be7ac55c_4_k_cu_f2228411_78554cute7productE,@object
	.size		_ZN39_INTERNAL_be7ac55c_4_k_cu_f2228411_78554cute7productE,(_ZN39_INTERNAL_be7ac55c_4_k_cu_f2228411_78554cuda3std3__45__cpo3endE - _ZN39_INTERNAL_be7ac55c_4_k_cu_f2228411_78554cute7productE)
_ZN39_INTERNAL_be7ac55c_4_k_cu_f2228411_78554cute7productE:
	.zero		1
	.type		_ZN39_INTERNAL_be7ac55c_4_k_cu_f2228411_78554cuda3std3__45__cpo3endE,@object
	.size		_ZN39_INTERNAL_be7ac55c_4_k_cu_f2228411_78554cuda3std3__45__cpo3endE,(_ZN39_INTERNAL_be7ac55c_4_k_cu_f2228411_78554cuda3std3__419piecewise_constructE - _ZN39_INTERNAL_be7ac55c_4_k_cu_f2228411_78554cuda3std3__45__cpo3endE)
_ZN39_INTERNAL_be7ac55c_4_k_cu_f2228411_78554cuda3std3__45__cpo3endE:
	.zero		1
	.type		_ZN39_INTERNAL_be7ac55c_4_k_cu_f2228411_78554cuda3std3__419piecewise_constructE,@object
	.size		_ZN39_INTERNAL_be7ac55c_4_k_cu_f2228411_78554cuda3std3__419piecewise_constructE,(_ZN39_INTERNAL_be7ac55c_4_k_cu_f2228411_78554cuda3std3__45__cpo4cendE - _ZN39_INTERNAL_be7ac55c_4_k_cu_f2228411_78554cuda3std3__419piecewise_constructE)
_ZN39_INTERNAL_be7ac55c_4_k_cu_f2228411_78554cuda3std3__419piecewise_constructE:
	.zero		1
	.type		_ZN39_INTERNAL_be7ac55c_4_k_cu_f2228411_78554cuda3std3__45__cpo4cendE,@object
	.size		_ZN39_INTERNAL_be7ac55c_4_k_cu_f2228411_78554cuda3std3__45__cpo4cendE,(_ZN39_INTERNAL_be7ac55c_4_k_cu_f2228411_78554cuda3std6ranges3__45__cpo4swapE - _ZN39_INTERNAL_be7ac55c_4_k_cu_f2228411_78554cuda3std3__45__cpo4cendE)
_ZN39_INTERNAL_be7ac55c_4_k_cu_f2228411_78554cuda3std3__45__cpo4cendE:
	.zero		1
	.type		_ZN39_INTERNAL_be7ac55c_4_k_cu_f2228411_78554cuda3std6ranges3__45__cpo4swapE,@object
	.size		_ZN39_INTERNAL_be7ac55c_4_k_cu_f2228411_78554cuda3std6ranges3__45__cpo4swapE,(.L_8 - _ZN39_INTERNAL_be7ac55c_4_k_cu_f2228411_78554cuda3std6ranges3__45__cpo4swapE)
_ZN39_INTERNAL_be7ac55c_4_k_cu_f2228411_78554cuda3std6ranges3__45__cpo4swapE:
	.zero		1
.L_8:


//--------------------- .nv.constant0._ZN7cutlass13device_kernelINS_4gemm6kernel13GemmUniversalIN4cute5tupleIJiiiiEEENS1_10collective13CollectiveMmaINS1_34MainloopSm90TmaGmmaWarpSpecializedILi37ENS5_IJNS4_1CILi2EEENSA_ILi1EEESC_EEENS1_32KernelTmaWarpSpecializedPingpongEEENS5_IJNSA_ILi64EEENSA_ILi32EEESH_EEENS_10bfloat16_tENS5_IJlSC_lEEESJ_SK_NS4_8TiledMMAINS4_8MMA_AtomIJNS4_4SM904GMMA27MMA_64x32x16_F32BF16BF16_SSILNSO_5MajorE0ELSQ_0ELNSO_7ScaleInE1ELSR_1EEEEEENS4_6LayoutINS5_IJSC_SC_SC_EEENS5_IJNSA_ILi0EEESW_SW_EEEEENS5_IJNS4_10UnderscoreESZ_SZ_EEEEENS4_13SM90_TMA_LOADENS4_14ComposedLayoutINS4_7SwizzleILi2ELi4ELi3EEENS4_18smem_ptr_flag_bitsILi16EEENSU_INS5_IJNSA_ILi8EEESH_EEENS5_IJSH_SC_EEEEEEEvNS4_8identityENS4_23SM90_TMA_LOAD_MULTICASTES1C_vS1D_EENS_8epilogue10collective6detail29Sm90TmaWarpSpecializedAdapterINS1H_15DefaultEpilogueISJ_SK_SK_NS1G_6thread17LinearCombinationISJ_Li1EffLNS1L_9ScaleType4KindE0ELNS_15FloatRoundStyleE2ESJ_EENS1_15EpilogueDefaultEEEEEvvEEEEvNT_6ParamsE --------------------------
	.section	.nv.constant0._ZN7cutlass13device_kernelINS_4gemm6kernel13GemmUniversalIN4cute5tupleIJiiiiEEENS1_10collective13CollectiveMmaINS1_34MainloopSm90TmaGmmaWarpSpecializedILi37ENS5_IJNS4_1CILi2EEENSA_ILi1EEESC_EEENS1_32KernelTmaWarpSpecializedPingpongEEENS5_IJNSA_ILi64EEENSA_ILi32EEESH_EEENS_10bfloat16_tENS5_IJlSC_lEEESJ_SK_NS4_8TiledMMAINS4_8MMA_AtomIJNS4_4SM904GMMA27MMA_64x32x16_F32BF16BF16_SSILNSO_5MajorE0ELSQ_0ELNSO_7ScaleInE1ELSR_1EEEEEENS4_6LayoutINS5_IJSC_SC_SC_EEENS5_IJNSA_ILi0EEESW_SW_EEEEENS5_IJNS4_10UnderscoreESZ_SZ_EEEEENS4_13SM90_TMA_LOADENS4_14ComposedLayoutINS4_7SwizzleILi2ELi4ELi3EEENS4_18smem_ptr_flag_bitsILi16EEENSU_INS5_IJNSA_ILi8EEESH_EEENS5_IJSH_SC_EEEEEEEvNS4_8identityENS4_23SM90_TMA_LOAD_MULTICASTES1C_vS1D_EENS_8epilogue10collective6detail29Sm90TmaWarpSpecializedAdapterINS1H_15DefaultEpilogueISJ_SK_SK_NS1G_6thread17LinearCombinationISJ_Li1EffLNS1L_9ScaleType4KindE0ELNS_15FloatRoundStyleE2ESJ_EENS1_15EpilogueDefaultEEEEEvvEEEEvNT_6ParamsE,"a",@progbits
	.sectionflags	@""
	.align	4
.nv.constant0._ZN7cutlass13device_kernelINS_4gemm6kernel13GemmUniversalIN4cute5tupleIJiiiiEEENS1_10collective13CollectiveMmaINS1_34MainloopSm90TmaGmmaWarpSpecializedILi37ENS5_IJNS4_1CILi2EEENSA_ILi1EEESC_EEENS1_32KernelTmaWarpSpecializedPingpongEEENS5_IJNSA_ILi64EEENSA_ILi32EEESH_EEENS_10bfloat16_tENS5_IJlSC_lEEESJ_SK_NS4_8TiledMMAINS4_8MMA_AtomIJNS4_4SM904GMMA27MMA_64x32x16_F32BF16BF16_SSILNSO_5MajorE0ELSQ_0ELNSO_7ScaleInE1ELSR_1EEEEEENS4_6LayoutINS5_IJSC_SC_SC_EEENS5_IJNSA_ILi0EEESW_SW_EEEEENS5_IJNS4_10UnderscoreESZ_SZ_EEEEENS4_13SM90_TMA_LOADENS4_14ComposedLayoutINS4_7SwizzleILi2ELi4ELi3EEENS4_18smem_ptr_flag_bitsILi16EEENSU_INS5_IJNSA_ILi8EEESH_EEENS5_IJSH_SC_EEEEEEEvNS4_8identityENS4_23SM90_TMA_LOAD_MULTICASTES1C_vS1D_EENS_8epilogue10collective6detail29Sm90TmaWarpSpecializedAdapterINS1H_15DefaultEpilogueISJ_SK_SK_NS1G_6thread17LinearCombinationISJ_Li1EffLNS1L_9ScaleType4KindE0ELNS_15FloatRoundStyleE2ESJ_EENS1_15EpilogueDefaultEEEEEvvEEEEvNT_6ParamsE:
	.zero		1664


//--------------------- SYMBOLS --------------------------

	.type		.nv.reservedSmem.offset0,@object
	.size		.nv.reservedSmem.offset0,0x4
	.type		__assertfail,@function
